	.target	sm_100a

	.elftype	@"ET_EXEC"


//--------------------- .note.nv.tkinfo           --------------------------
	.section	.note.nv.tkinfo,"",@"SHT_NOTE"
	.sectionflags	@"SHF_NOTE_NV_TKINFO"
	.tkinfo
        /*0018*/ 	.word	0x00000002
        /*0030*/ 	.string	""
        /*0030*/ 	.string	"ptxas"
        /*0030*/ 	.string	"Cuda compilation tools, release 13.0, V13.0.88"
        /*0030*/ 	.string	"Build cuda_13.0.r13.0/compiler.36424714_0"
        /*0030*/ 	.string	"-arch sm_100a -m 64 "



//--------------------- .note.nv.cuinfo           --------------------------
	.section	.note.nv.cuinfo,"",@"SHT_NOTE"
	.sectionflags	@"SHF_NOTE_NV_CUINFO"
        /*0018*/ 	.short	0x0002
        /*001a*/ 	.short	0x0064
        /*001c*/ 	.short	0x0082
	.zero		2


//--------------------- .nv.info                  --------------------------
	.section	.nv.info,"",@"SHT_CUDA_INFO"
	.align	4


	//----- nvinfo : EIATTR_REGCOUNT
	.align		4
        /*0000*/ 	.byte	0x04, 0x2f
        /*0002*/ 	.short	(.L_19 - .L_18)
	.align		4
.L_18:
        /*0004*/ 	.word	index@(_ZN7cutlass13device_kernelINS_4gemm6kernel13GemmUniversalIN4cute5tupleIJiiiiEEENS1_10collective13CollectiveMmaINS1_35MainloopSm100TmaUmmaWarpSpecializedILi24ELi2ELi4ENS5_IJNS4_1CILi1EEESB_SB_EEEEENS5_IJNSA_ILi64EEENSA_ILi176EEENSA_ILi16EEEEEENS_10bfloat16_tENS5_IJlSB_lEEESI_SJ_NS4_8TiledMMAINS4_8MMA_AtomIJNS4_20SM100_MMA_F16BF16_SSISI_SI_fLi64ELi176ELNS4_4UMMA5MajorE0ELSO_0ELNSN_7ScaleInE0ELSP_0EEEEEENS4_6LayoutISC_NS5_IJNSA_ILi0EEEST_ST_EEEEENS5_IJNS4_10UnderscoreESW_SW_EEEEENS4_13SM90_TMA_LOADENS4_14ComposedLayoutINS4_7SwizzleILi1ELi4ELi3EEENS4_18smem_ptr_flag_bitsILi16EEENSS_INS5_IJNSA_ILi8EEESG_EEENS5_IJSG_SB_EEEEEEEvNS4_8identityESZ_S19_vS1A_EENS_8epilogue10collective18CollectiveEpilogueINS1C_23Sm100TmaWarpSpecializedILi2ELi1ELi88ELb1ELb0EEEJSH_NS5_IJNSS_ISE_SB_EENSS_ISF_SB_EEEEESI_SJ_SI_SJ_NS1C_6fusion15FusionCallbacksIS1G_NS1K_17LinearCombinationISI_fSI_fLNS_15FloatRoundStyleE2EEESH_S1J_JEEENS4_5SM1004TMEM4LOAD26SM100_TMEM_LOAD_16dp256b2xESZ_S19_NS4_17SM75_U32x4_LDSM_NENS4_14SM90_TMA_STOREES19_NS4_17SM90_U32x4_STSM_NENS4_39AutoVectorizingCopyWithAssumedAlignmentILi128EEEEEEvvEEEEvNT_6ParamsE)
        /*0008*/ 	.word	0x000000f7


	//----- nvinfo : EIATTR_FRAME_SIZE
	.align		4
.L_19:
        /*000c*/ 	.byte	0x04, 0x11
        /*000e*/ 	.short	(.L_21 - .L_20)
	.align		4
.L_20:
        /*0010*/ 	.word	index@($__internal_2_$__cuda_sm10x_tcgen05_guardrail_trap_unallocated_columns_being_dealloced)
        /*0014*/ 	.word	0x00000000


	//----- nvinfo : EIATTR_FRAME_SIZE
	.align		4
.L_21:
        /*0018*/ 	.byte	0x04, 0x11
        /*001a*/ 	.short	(.L_23 - .L_22)
	.align		4
.L_22:
        /*001c*/ 	.word	index@($__internal_1_$__cuda_sm10x_tcgen05_guardrail_trap_phase_invalid_during_alloc)
        /*0020*/ 	.word	0x00000000


	//----- nvinfo : EIATTR_FRAME_SIZE
	.align		4
.L_23:
        /*0024*/ 	.byte	0x04, 0x11
        /*0026*/ 	.short	(.L_25 - .L_24)
	.align		4
.L_24:
        /*0028*/ 	.word	index@($__internal_0_$__cuda_sm10x_tcgen05_guardrail_trap_col_being_dealloced_not_returned_by_alloc)
        /*002c*/ 	.word	0x00000000


	//----- nvinfo : EIATTR_FRAME_SIZE
	.align		4
.L_25:
        /*0030*/ 	.byte	0x04, 0x11
        /*0032*/ 	.short	(.L_27 - .L_26)
	.align		4
.L_26:
        /*0034*/ 	.word	index@(_ZN7cutlass13device_kernelINS_4gemm6kernel13GemmUniversalIN4cute5tupleIJiiiiEEENS1_10collective13CollectiveMmaINS1_35MainloopSm100TmaUmmaWarpSpecializedILi24ELi2ELi4ENS5_IJNS4_1CILi1EEESB_SB_EEEEENS5_IJNSA_ILi64EEENSA_ILi176EEENSA_ILi16EEEEEENS_10bfloat16_tENS5_IJlSB_lEEESI_SJ_NS4_8TiledMMAINS4_8MMA_AtomIJNS4_20SM100_MMA_F16BF16_SSISI_SI_fLi64ELi176ELNS4_4UMMA5MajorE0ELSO_0ELNSN_7ScaleInE0ELSP_0EEEEEENS4_6LayoutISC_NS5_IJNSA_ILi0EEEST_ST_EEEEENS5_IJNS4_10UnderscoreESW_SW_EEEEENS4_13SM90_TMA_LOADENS4_14ComposedLayoutINS4_7SwizzleILi1ELi4ELi3EEENS4_18smem_ptr_flag_bitsILi16EEENSS_INS5_IJNSA_ILi8EEESG_EEENS5_IJSG_SB_EEEEEEEvNS4_8identityESZ_S19_vS1A_EENS_8epilogue10collective18CollectiveEpilogueINS1C_23Sm100TmaWarpSpecializedILi2ELi1ELi88ELb1ELb0EEEJSH_NS5_IJNSS_ISE_SB_EENSS_ISF_SB_EEEEESI_SJ_SI_SJ_NS1C_6fusion15FusionCallbacksIS1G_NS1K_17LinearCombinationISI_fSI_fLNS_15FloatRoundStyleE2EEESH_S1J_JEEENS4_5SM1004TMEM4LOAD26SM100_TMEM_LOAD_16dp256b2xESZ_S19_NS4_17SM75_U32x4_LDSM_NENS4_14SM90_TMA_STOREES19_NS4_17SM90_U32x4_STSM_NENS4_39AutoVectorizingCopyWithAssumedAlignmentILi128EEEEEEvvEEEEvNT_6ParamsE)
        /*0038*/ 	.word	0x00000000


	//----- nvinfo : EIATTR_MIN_STACK_SIZE
	.align		4
.L_27:
        /*003c*/ 	.byte	0x04, 0x12
        /*003e*/ 	.short	(.L_29 - .L_28)
	.align		4
.L_28:
        /*0040*/ 	.word	index@(_ZN7cutlass13device_kernelINS_4gemm6kernel13GemmUniversalIN4cute5tupleIJiiiiEEENS1_10collective13CollectiveMmaINS1_35MainloopSm100TmaUmmaWarpSpecializedILi24ELi2ELi4ENS5_IJNS4_1CILi1EEESB_SB_EEEEENS5_IJNSA_ILi64EEENSA_ILi176EEENSA_ILi16EEEEEENS_10bfloat16_tENS5_IJlSB_lEEESI_SJ_NS4_8TiledMMAINS4_8MMA_AtomIJNS4_20SM100_MMA_F16BF16_SSISI_SI_fLi64ELi176ELNS4_4UMMA5MajorE0ELSO_0ELNSN_7ScaleInE0ELSP_0EEEEEENS4_6LayoutISC_NS5_IJNSA_ILi0EEEST_ST_EEEEENS5_IJNS4_10UnderscoreESW_SW_EEEEENS4_13SM90_TMA_LOADENS4_14ComposedLayoutINS4_7SwizzleILi1ELi4ELi3EEENS4_18smem_ptr_flag_bitsILi16EEENSS_INS5_IJNSA_ILi8EEESG_EEENS5_IJSG_SB_EEEEEEEvNS4_8identityESZ_S19_vS1A_EENS_8epilogue10collective18CollectiveEpilogueINS1C_23Sm100TmaWarpSpecializedILi2ELi1ELi88ELb1ELb0EEEJSH_NS5_IJNSS_ISE_SB_EENSS_ISF_SB_EEEEESI_SJ_SI_SJ_NS1C_6fusion15FusionCallbacksIS1G_NS1K_17LinearCombinationISI_fSI_fLNS_15FloatRoundStyleE2EEESH_S1J_JEEENS4_5SM1004TMEM4LOAD26SM100_TMEM_LOAD_16dp256b2xESZ_S19_NS4_17SM75_U32x4_LDSM_NENS4_14SM90_TMA_STOREES19_NS4_17SM90_U32x4_STSM_NENS4_39AutoVectorizingCopyWithAssumedAlignmentILi128EEEEEEvvEEEEvNT_6ParamsE)
        /*0044*/ 	.word	0x00000000
.L_29:


//--------------------- .nv.compat                --------------------------
	.section	.nv.compat,"",@"SHT_CUDA_COMPAT_INFO"
	.align	4
        /*0000*/ 	.byte	0x02, 0x09, 0x01, 0x00, 0x02, 0x02, 0x02, 0x00, 0x02, 0x05, 0x05, 0x00, 0x03, 0x07, 0x01, 0x01
        /*0010*/ 	.byte	0x02, 0x03, 0x01, 0x00, 0x02, 0x06, 0x01, 0x00, 0x04, 0x0b, 0x08, 0x00, 0x09, 0x00, 0x00, 0x00
        /*0020*/ 	.byte	0x00, 0x00, 0x00, 0x00


//--------------------- .nv.info._ZN7cutlass13device_kernelINS_4gemm6kernel13GemmUniversalIN4cute5tupleIJiiiiEEENS1_10collective13CollectiveMmaINS1_35MainloopSm100TmaUmmaWarpSpecializedILi24ELi2ELi4ENS5_IJNS4_1CILi1EEESB_SB_EEEEENS5_IJNSA_ILi64EEENSA_ILi176EEENSA_ILi16EEEEEENS_10bfloat16_tENS5_IJlSB_lEEESI_SJ_NS4_8TiledMMAINS4_8MMA_AtomIJNS4_20SM100_MMA_F16BF16_SSISI_SI_fLi64ELi176ELNS4_4UMMA5MajorE0ELSO_0ELNSN_7ScaleInE0ELSP_0EEEEEENS4_6LayoutISC_NS5_IJNSA_ILi0EEEST_ST_EEEEENS5_IJNS4_10UnderscoreESW_SW_EEEEENS4_13SM90_TMA_LOADENS4_14ComposedLayoutINS4_7SwizzleILi1ELi4ELi3EEENS4_18smem_ptr_flag_bitsILi16EEENSS_INS5_IJNSA_ILi8EEESG_EEENS5_IJSG_SB_EEEEEEEvNS4_8identityESZ_S19_vS1A_EENS_8epilogue10collective18CollectiveEpilogueINS1C_23Sm100TmaWarpSpecializedILi2ELi1ELi88ELb1ELb0EEEJSH_NS5_IJNSS_ISE_SB_EENSS_ISF_SB_EEEEESI_SJ_SI_SJ_NS1C_6fusion15FusionCallbacksIS1G_NS1K_17LinearCombinationISI_fSI_fLNS_15FloatRoundStyleE2EEESH_S1J_JEEENS4_5SM1004TMEM4LOAD26SM100_TMEM_LOAD_16dp256b2xESZ_S19_NS4_17SM75_U32x4_LDSM_NENS4_14SM90_TMA_STOREES19_NS4_17SM90_U32x4_STSM_NENS4_39AutoVectorizingCopyWithAssumedAlignmentILi128EEEEEEvvEEEEvNT_6ParamsE --------------------------
	.section	.nv.info._ZN7cutlass13device_kernelINS_4gemm6kernel13GemmUniversalIN4cute5tupleIJiiiiEEENS1_10collective13CollectiveMmaINS1_35MainloopSm100TmaUmmaWarpSpecializedILi24ELi2ELi4ENS5_IJNS4_1CILi1EEESB_SB_EEEEENS5_IJNSA_ILi64EEENSA_ILi176EEENSA_ILi16EEEEEENS_10bfloat16_tENS5_IJlSB_lEEESI_SJ_NS4_8TiledMMAINS4_8MMA_AtomIJNS4_20SM100_MMA_F16BF16_SSISI_SI_fLi64ELi176ELNS4_4UMMA5MajorE0ELSO_0ELNSN_7ScaleInE0ELSP_0EEEEEENS4_6LayoutISC_NS5_IJNSA_ILi0EEEST_ST_EEEEENS5_IJNS4_10UnderscoreESW_SW_EEEEENS4_13SM90_TMA_LOADENS4_14ComposedLayoutINS4_7SwizzleILi1ELi4ELi3EEENS4_18smem_ptr_flag_bitsILi16EEENSS_INS5_IJNSA_ILi8EEESG_EEENS5_IJSG_SB_EEEEEEEvNS4_8identityESZ_S19_vS1A_EENS_8epilogue10collective18CollectiveEpilogueINS1C_23Sm100TmaWarpSpecializedILi2ELi1ELi88ELb1ELb0EEEJSH_NS5_IJNSS_ISE_SB_EENSS_ISF_SB_EEEEESI_SJ_SI_SJ_NS1C_6fusion15FusionCallbacksIS1G_NS1K_17LinearCombinationISI_fSI_fLNS_15FloatRoundStyleE2EEESH_S1J_JEEENS4_5SM1004TMEM4LOAD26SM100_TMEM_LOAD_16dp256b2xESZ_S19_NS4_17SM75_U32x4_LDSM_NENS4_14SM90_TMA_STOREES19_NS4_17SM90_U32x4_STSM_NENS4_39AutoVectorizingCopyWithAssumedAlignmentILi128EEEEEEvvEEEEvNT_6ParamsE,"",@"SHT_CUDA_INFO"
	.sectionflags	@""
	.align	4


	//----- nvinfo : EIATTR_CUDA_API_VERSION
	.align		4
        /*0000*/ 	.byte	0x04, 0x37
        /*0002*/ 	.short	(.L_31 - .L_30)
.L_30:
        /*0004*/ 	.word	0x00000082


	//----- nvinfo : EIATTR_KPARAM_INFO
	.align		4
.L_31:
        /*0008*/ 	.byte	0x04, 0x17
        /*000a*/ 	.short	(.L_33 - .L_32)
.L_32:
        /*000c*/ 	.word	0x00000000
        /*0010*/ 	.short	0x0000
        /*0012*/ 	.short	0x0000
        /*0014*/ 	.byte	0x00, 0xf0, 0x01, 0x20


	//----- nvinfo : EIATTR_AT_ENTRY_FRAGMENTS
	.align		4
.L_33:
        /*0018*/ 	.byte	0x04, 0x4f
        /*001a*/ 	.short	(.L_35 - .L_34)


	//   ....[0]....
.L_34:
        /*001c*/ 	.word	0x00000006


	//----- nvinfo : EIATTR_RESERVED_SMEM_USED
	.align		4
.L_35:
        /*0020*/ 	.byte	0x01, 0x41
	.zero		2


	//----- nvinfo : EIATTR_SPARSE_MMA_MASK
	.align		4
        /*0024*/ 	.byte	0x03, 0x50
        /*0026*/ 	.short	0x0000


	//----- nvinfo : EIATTR_TCGEN05_1CTA_USED
	.align		4
        /*0028*/ 	.byte	0x01, 0x51
	.zero		2


	//----- nvinfo : EIATTR_MAXREG_COUNT
	.align		4
        /*002c*/ 	.byte	0x03, 0x1b
        /*002e*/ 	.short	0x00ff


	//----- nvinfo : EIATTR_NUM_BARRIERS
	.align		4
        /*0030*/ 	.byte	0x02, 0x4c
        /*0032*/ 	.byte	0x07
	.zero		1


	//----- nvinfo : EIATTR_EXTERNS
	.align		4
        /*0034*/ 	.byte	0x04, 0x0f
        /*0036*/ 	.short	(.L_37 - .L_36)


	//   ....[0]....
	.align		4
.L_36:
        /*0038*/ 	.word	index@(__assertfail)


	//----- nvinfo : EIATTR_MERCURY_ISA_VERSION
	.align		4
.L_37:
        /*003c*/ 	.byte	0x03, 0x5f
        /*003e*/ 	.short	0x0101


	//----- nvinfo : EIATTR_INT_WARP_WIDE_INSTR_OFFSETS
	.align		4
        /*0040*/ 	.byte	0x04, 0x31
        /*0042*/ 	.short	(.L_39 - .L_38)


	//   ....[0]....
.L_38:
        /*0044*/ 	.word	0x00002060


	//   ....[1]....
        /*0048*/ 	.word	0x000044f0


	//   ....[2]....
        /*004c*/ 	.word	0x00004510


	//   ....[3]....
        /*0050*/ 	.word	0x00004540


	//   ....[4]....
        /*0054*/ 	.word	0x00004fe0


	//   ....[5]....
        /*0058*/ 	.word	0x00005030


	//   ....[6]....
        /*005c*/ 	.word	0x00005050


	//   ....[7]....
        /*0060*/ 	.word	0x00005090


	//   ....[8]....
        /*0064*/ 	.word	0x00005240


	//   ....[9]....
        /*0068*/ 	.word	0x000052b0


	//   ....[10]....
        /*006c*/ 	.word	0x00005320


	//   ....[11]....
        /*0070*/ 	.word	0x00005490


	//   ....[12]....
        /*0074*/ 	.word	0x000054c0


	//   ....[13]....
        /*0078*/ 	.word	0x000054e0


	//   ....[14]....
        /*007c*/ 	.word	0x00005500


	//   ....[15]....
        /*0080*/ 	.word	0x00005530


	//----- nvinfo : EIATTR_COOP_GROUP_MASK_REGIDS
	.align		4
.L_39:
        /*0084*/ 	.byte	0x04, 0x29
        /*0086*/ 	.short	(.L_41 - .L_40)


	//   ....[0]....
.L_40:
        /*0088*/ 	.word	0xffffffff


	//   ....[1]....
        /*008c*/ 	.word	0xffffffff


	//   ....[2]....
        /*0090*/ 	.word	0xffffffff


	//   ....[3]....
        /*0094*/ 	.word	0xffffffff


	//   ....[4]....
        /*0098*/ 	.word	0xffffffff


	//   ....[5]....
        /*009c*/ 	.word	0xffffffff


	//   ....[6]....
        /*00a0*/ 	.word	0xffffffff


	//   ....[7]....
        /*00a4*/ 	.word	0xffffffff


	//   ....[8]....
        /*00a8*/ 	.word	0xffffffff


	//   ....[9]....
        /*00ac*/ 	.word	0xffffffff


	//   ....[10]....
        /*00b0*/ 	.word	0xffffffff


	//   ....[11]....
        /*00b4*/ 	.word	0xffffffff


	//   ....[12]....
        /*00b8*/ 	.word	0xffffffff


	//----- nvinfo : EIATTR_COOP_GROUP_INSTR_OFFSETS
	.align		4
.L_41:
        /*00bc*/ 	.byte	0x04, 0x28
        /*00be*/ 	.short	(.L_43 - .L_42)


	//   ....[0]....
.L_42:
        /*00c0*/ 	.word	0x00000090


	//   ....[1]....
        /*00c4*/ 	.word	0x000004d0


	//   ....[2]....
        /*00c8*/ 	.word	0x000008f0


	//   ....[3]....
        /*00cc*/ 	.word	0x00000a50


	//   ....[4]....
        /*00d0*/ 	.word	0x00000b50


	//   ....[5]....
        /*00d4*/ 	.word	0x00000cc0


	//   ....[6]....
        /*00d8*/ 	.word	0x00000e60


	//   ....[7]....
        /*00dc*/ 	.word	0x00001f40


	//   ....[8]....
        /*00e0*/ 	.word	0x00003860


	//   ....[9]....
        /*00e4*/ 	.word	0x00003a70


	//   ....[10]....
        /*00e8*/ 	.word	0x00003aa0


	//   ....[11]....
        /*00ec*/ 	.word	0x000043d0


	//   ....[12]....
        /*00f0*/ 	.word	0x00004600


	//----- nvinfo : EIATTR_VRC_CTA_INIT_COUNT
	.align		4
.L_43:
        /*00f4*/ 	.byte	0x02, 0x4a
        /*00f6*/ 	.byte	0x80
	.zero		1


	//----- nvinfo : EIATTR_SYSCALL_OFFSETS
	.align		4
        /*00f8*/ 	.byte	0x04, 0x46
        /*00fa*/ 	.short	(.L_45 - .L_44)


	//   ....[0]....
.L_44:
        /*00fc*/ 	.word	0x00006040


	//   ....[1]....
        /*0100*/ 	.word	0x00006130


	//   ....[2]....
        /*0104*/ 	.word	0x00006b10


	//   ....[3]....
        /*0108*/ 	.word	0x00006c80


	//   ....[4]....
        /*010c*/ 	.word	0x00006df0


	//   ....[5]....
        /*0110*/ 	.word	0x00006f60


	//   ....[6]....
        /*0114*/ 	.word	0x000070d0


	//   ....[7]....
        /*0118*/ 	.word	0x00007240


	//   ....[8]....
        /*011c*/ 	.word	0x000073b0


	//   ....[9]....
        /*0120*/ 	.word	0x00007520


	//   ....[10]....
        /*0124*/ 	.word	0x00007690


	//   ....[11]....
        /*0128*/ 	.word	0x00007800


	//   ....[12]....
        /*012c*/ 	.word	0x00007970


	//----- nvinfo : EIATTR_MBARRIER_INSTR_OFFSETS
	.align		4
.L_45:
        /*0130*/ 	.byte	0x04, 0x39
        /*0132*/ 	.short	(.L_47 - .L_46)


	//   ....[0]....
.L_46:
        /*0134*/ 	.word	0x000005d0
        /*0138*/ 	.word	0x000000ff
        /*013c*/ 	.word	0x00000000
        /*0140*/ 	.short	0x0100
        /*0142*/ 	.byte	0x05
	.zero		1


	//   ....[1]....
        /*0144*/ 	.word	0x000005e0
        /*0148*/ 	.word	0x000000ff
        /*014c*/ 	.word	0x000000c0
        /*0150*/ 	.short	0x0100
        /*0152*/ 	.byte	0x05
	.zero		1


	//   ....[2]....
        /*0154*/ 	.word	0x000005f0
        /*0158*/ 	.word	0x000000ff
        /*015c*/ 	.word	0x00000008
        /*0160*/ 	.short	0x0100
        /*0162*/ 	.byte	0x05
	.zero		1


	//   ....[3]....
        /*0164*/ 	.word	0x00000600
        /*0168*/ 	.word	0x000000ff
        /*016c*/ 	.word	0x000000c8
        /*0170*/ 	.short	0x0100
        /*0172*/ 	.byte	0x05
	.zero		1


	//   ....[4]....
        /*0174*/ 	.word	0x00000610
        /*0178*/ 	.word	0x000000ff
        /*017c*/ 	.word	0x00000010
        /*0180*/ 	.short	0x0100
        /*0182*/ 	.byte	0x05
	.zero		1


	//   ....[5]....
        /*0184*/ 	.word	0x00000620
        /*0188*/ 	.word	0x000000ff
        /*018c*/ 	.word	0x000000d0
        /*0190*/ 	.short	0x0100
        /*0192*/ 	.byte	0x05
	.zero		1


	//   ....[6]....
        /*0194*/ 	.word	0x00000630
        /*0198*/ 	.word	0x000000ff
        /*019c*/ 	.word	0x00000018
        /*01a0*/ 	.short	0x0100
        /*01a2*/ 	.byte	0x05
	.zero		1


	//   ....[7]....
        /*01a4*/ 	.word	0x00000640
        /*01a8*/ 	.word	0x000000ff
        /*01ac*/ 	.word	0x000000d8
        /*01b0*/ 	.short	0x0100
        /*01b2*/ 	.byte	0x05
	.zero		1


	//   ....[8]....
        /*01b4*/ 	.word	0x00000650
        /*01b8*/ 	.word	0x000000ff
        /*01bc*/ 	.word	0x00000020
        /*01c0*/ 	.short	0x0100
        /*01c2*/ 	.byte	0x05
	.zero		1


	//   ....[9]....
        /*01c4*/ 	.word	0x00000660
        /*01c8*/ 	.word	0x000000ff
        /*01cc*/ 	.word	0x000000e0
        /*01d0*/ 	.short	0x0100
        /*01d2*/ 	.byte	0x05
	.zero		1


	//   ....[10]....
        /*01d4*/ 	.word	0x00000670
        /*01d8*/ 	.word	0x000000ff
        /*01dc*/ 	.word	0x00000028
        /*01e0*/ 	.short	0x0100
        /*01e2*/ 	.byte	0x05
	.zero		1


	//   ....[11]....
        /*01e4*/ 	.word	0x00000680
        /*01e8*/ 	.word	0x000000ff
        /*01ec*/ 	.word	0x000000e8
        /*01f0*/ 	.short	0x0100
        /*01f2*/ 	.byte	0x05
	.zero		1


	//   ....[12]....
        /*01f4*/ 	.word	0x00000690
        /*01f8*/ 	.word	0x000000ff
        /*01fc*/ 	.word	0x00000030
        /*0200*/ 	.short	0x0100
        /*0202*/ 	.byte	0x05
	.zero		1


	//   ....[13]....
        /*0204*/ 	.word	0x000006a0
        /*0208*/ 	.word	0x000000ff
        /*020c*/ 	.word	0x000000f0
        /*0210*/ 	.short	0x0100
        /*0212*/ 	.byte	0x05
	.zero		1


	//   ....[14]....
        /*0214*/ 	.word	0x000006b0
        /*0218*/ 	.word	0x000000ff
        /*021c*/ 	.word	0x00000038
        /*0220*/ 	.short	0x0100
        /*0222*/ 	.byte	0x05
	.zero		1


	//   ....[15]....
        /*0224*/ 	.word	0x000006c0
        /*0228*/ 	.word	0x000000ff
        /*022c*/ 	.word	0x000000f8
        /*0230*/ 	.short	0x0100
        /*0232*/ 	.byte	0x05
	.zero		1


	//   ....[16]....
        /*0234*/ 	.word	0x000006d0
        /*0238*/ 	.word	0x000000ff
        /*023c*/ 	.word	0x00000040
        /*0240*/ 	.short	0x0100
        /*0242*/ 	.byte	0x05
	.zero		1


	//   ....[17]....
        /*0244*/ 	.word	0x000006e0
        /*0248*/ 	.word	0x000000ff
        /*024c*/ 	.word	0x00000100
        /*0250*/ 	.short	0x0100
        /*0252*/ 	.byte	0x05
	.zero		1


	//   ....[18]....
        /*0254*/ 	.word	0x000006f0
        /*0258*/ 	.word	0x000000ff
        /*025c*/ 	.word	0x00000048
        /*0260*/ 	.short	0x0100
        /*0262*/ 	.byte	0x05
	.zero		1


	//   ....[19]....
        /*0264*/ 	.word	0x00000700
        /*0268*/ 	.word	0x000000ff
        /*026c*/ 	.word	0x00000108
        /*0270*/ 	.short	0x0100
        /*0272*/ 	.byte	0x05
	.zero		1


	//   ....[20]....
        /*0274*/ 	.word	0x00000710
        /*0278*/ 	.word	0x000000ff
        /*027c*/ 	.word	0x00000050
        /*0280*/ 	.short	0x0100
        /*0282*/ 	.byte	0x05
	.zero		1


	//   ....[21]....
        /*0284*/ 	.word	0x00000720
        /*0288*/ 	.word	0x000000ff
        /*028c*/ 	.word	0x00000110
        /*0290*/ 	.short	0x0100
        /*0292*/ 	.byte	0x05
	.zero		1


	//   ....[22]....
        /*0294*/ 	.word	0x00000730
        /*0298*/ 	.word	0x000000ff
        /*029c*/ 	.word	0x00000058
        /*02a0*/ 	.short	0x0100
        /*02a2*/ 	.byte	0x05
	.zero		1


	//   ....[23]....
        /*02a4*/ 	.word	0x00000740
        /*02a8*/ 	.word	0x000000ff
        /*02ac*/ 	.word	0x00000118
        /*02b0*/ 	.short	0x0100
        /*02b2*/ 	.byte	0x05
	.zero		1


	//   ....[24]....
        /*02b4*/ 	.word	0x00000750
        /*02b8*/ 	.word	0x000000ff
        /*02bc*/ 	.word	0x00000060
        /*02c0*/ 	.short	0x0100
        /*02c2*/ 	.byte	0x05
	.zero		1


	//   ....[25]....
        /*02c4*/ 	.word	0x00000760
        /*02c8*/ 	.word	0x000000ff
        /*02cc*/ 	.word	0x00000120
        /*02d0*/ 	.short	0x0100
        /*02d2*/ 	.byte	0x05
	.zero		1


	//   ....[26]....
        /*02d4*/ 	.word	0x00000770
        /*02d8*/ 	.word	0x000000ff
        /*02dc*/ 	.word	0x00000068
        /*02e0*/ 	.short	0x0100
        /*02e2*/ 	.byte	0x05
	.zero		1


	//   ....[27]....
        /*02e4*/ 	.word	0x00000780
        /*02e8*/ 	.word	0x000000ff
        /*02ec*/ 	.word	0x00000128
        /*02f0*/ 	.short	0x0100
        /*02f2*/ 	.byte	0x05
	.zero		1


	//   ....[28]....
        /*02f4*/ 	.word	0x00000790
        /*02f8*/ 	.word	0x000000ff
        /*02fc*/ 	.word	0x00000070
        /*0300*/ 	.short	0x0100
        /*0302*/ 	.byte	0x05
	.zero		1


	//   ....[29]....
        /*0304*/ 	.word	0x000007a0
        /*0308*/ 	.word	0x000000ff
        /*030c*/ 	.word	0x00000130
        /*0310*/ 	.short	0x0100
        /*0312*/ 	.byte	0x05
	.zero		1


	//   ....[30]....
        /*0314*/ 	.word	0x000007b0
        /*0318*/ 	.word	0x000000ff
        /*031c*/ 	.word	0x00000078
        /*0320*/ 	.short	0x0100
        /*0322*/ 	.byte	0x05
	.zero		1


	//   ....[31]....
        /*0324*/ 	.word	0x000007c0
        /*0328*/ 	.word	0x000000ff
        /*032c*/ 	.word	0x00000138
        /*0330*/ 	.short	0x0100
        /*0332*/ 	.byte	0x05
	.zero		1


	//   ....[32]....
        /*0334*/ 	.word	0x000007d0
        /*0338*/ 	.word	0x000000ff
        /*033c*/ 	.word	0x00000080
        /*0340*/ 	.short	0x0100
        /*0342*/ 	.byte	0x05
	.zero		1


	//   ....[33]....
        /*0344*/ 	.word	0x000007e0
        /*0348*/ 	.word	0x000000ff
        /*034c*/ 	.word	0x00000140
        /*0350*/ 	.short	0x0100
        /*0352*/ 	.byte	0x05
	.zero		1


	//   ....[34]....
        /*0354*/ 	.word	0x000007f0
        /*0358*/ 	.word	0x000000ff
        /*035c*/ 	.word	0x00000088
        /*0360*/ 	.short	0x0100
        /*0362*/ 	.byte	0x05
	.zero		1


	//   ....[35]....
        /*0364*/ 	.word	0x00000800
        /*0368*/ 	.word	0x000000ff
        /*036c*/ 	.word	0x00000148
        /*0370*/ 	.short	0x0100
        /*0372*/ 	.byte	0x05
	.zero		1


	//   ....[36]....
        /*0374*/ 	.word	0x00000810
        /*0378*/ 	.word	0x000000ff
        /*037c*/ 	.word	0x00000090
        /*0380*/ 	.short	0x0100
        /*0382*/ 	.byte	0x05
	.zero		1


	//   ....[37]....
        /*0384*/ 	.word	0x00000820
        /*0388*/ 	.word	0x000000ff
        /*038c*/ 	.word	0x00000150
        /*0390*/ 	.short	0x0100
        /*0392*/ 	.byte	0x05
	.zero		1


	//   ....[38]....
        /*0394*/ 	.word	0x00000830
        /*0398*/ 	.word	0x000000ff
        /*039c*/ 	.word	0x00000098
        /*03a0*/ 	.short	0x0100
        /*03a2*/ 	.byte	0x05
	.zero		1


	//   ....[39]....
        /*03a4*/ 	.word	0x00000840
        /*03a8*/ 	.word	0x000000ff
        /*03ac*/ 	.word	0x00000158
        /*03b0*/ 	.short	0x0100
        /*03b2*/ 	.byte	0x05
	.zero		1


	//   ....[40]....
        /*03b4*/ 	.word	0x00000850
        /*03b8*/ 	.word	0x000000ff
        /*03bc*/ 	.word	0x000000a0
        /*03c0*/ 	.short	0x0100
        /*03c2*/ 	.byte	0x05
	.zero		1


	//   ....[41]....
        /*03c4*/ 	.word	0x00000860
        /*03c8*/ 	.word	0x000000ff
        /*03cc*/ 	.word	0x00000160
        /*03d0*/ 	.short	0x0100
        /*03d2*/ 	.byte	0x05
	.zero		1


	//   ....[42]....
        /*03d4*/ 	.word	0x00000870
        /*03d8*/ 	.word	0x000000ff
        /*03dc*/ 	.word	0x000000a8
        /*03e0*/ 	.short	0x0100
        /*03e2*/ 	.byte	0x05
	.zero		1


	//   ....[43]....
        /*03e4*/ 	.word	0x00000880
        /*03e8*/ 	.word	0x000000ff
        /*03ec*/ 	.word	0x00000168
        /*03f0*/ 	.short	0x0100
        /*03f2*/ 	.byte	0x05
	.zero		1


	//   ....[44]....
        /*03f4*/ 	.word	0x00000890
        /*03f8*/ 	.word	0x000000ff
        /*03fc*/ 	.word	0x000000b0
        /*0400*/ 	.short	0x0100
        /*0402*/ 	.byte	0x05
	.zero		1


	//   ....[45]....
        /*0404*/ 	.word	0x000008a0
        /*0408*/ 	.word	0x000000ff
        /*040c*/ 	.word	0x00000170
        /*0410*/ 	.short	0x0100
        /*0412*/ 	.byte	0x05
	.zero		1


	//   ....[46]....
        /*0414*/ 	.word	0x000008b0
        /*0418*/ 	.word	0x000000ff
        /*041c*/ 	.word	0x000000b8
        /*0420*/ 	.short	0x0100
        /*0422*/ 	.byte	0x05
	.zero		1


	//   ....[47]....
        /*0424*/ 	.word	0x000008c0
        /*0428*/ 	.word	0x000000ff
        /*042c*/ 	.word	0x00000178
        /*0430*/ 	.short	0x0100
        /*0432*/ 	.byte	0x05
	.zero		1


	//   ....[48]....
        /*0434*/ 	.word	0x00000a00
        /*0438*/ 	.word	0x000000ff
        /*043c*/ 	.word	0x00000180
        /*0440*/ 	.short	0x0100
        /*0442*/ 	.byte	0x06
	.zero		1


	//   ....[49]....
        /*0444*/ 	.word	0x00000a10
        /*0448*/ 	.word	0x000000ff
        /*044c*/ 	.word	0x00000190
        /*0450*/ 	.short	0x0100
        /*0452*/ 	.byte	0x06
	.zero		1


	//   ....[50]....
        /*0454*/ 	.word	0x00000a20
        /*0458*/ 	.word	0x000000ff
        /*045c*/ 	.word	0x00000188
        /*0460*/ 	.short	0x0100
        /*0462*/ 	.byte	0x06
	.zero		1


	//   ....[51]....
        /*0464*/ 	.word	0x00000a30
        /*0468*/ 	.word	0x000000ff
        /*046c*/ 	.word	0x00000198
        /*0470*/ 	.short	0x0100
        /*0472*/ 	.byte	0x06
	.zero		1


	//   ....[52]....
        /*0474*/ 	.word	0x00000b20
        /*0478*/ 	.word	0x000000ff
        /*047c*/ 	.word	0x000001a0
        /*0480*/ 	.short	0x0100
        /*0482*/ 	.byte	0x05
	.zero		1


	//   ....[53]....
        /*0484*/ 	.word	0x00000b30
        /*0488*/ 	.word	0x000000ff
        /*048c*/ 	.word	0x000001a8
        /*0490*/ 	.short	0x0100
        /*0492*/ 	.byte	0x05
	.zero		1


	//   ....[54]....
        /*0494*/ 	.word	0x00000c70
        /*0498*/ 	.word	0x000000ff
        /*049c*/ 	.word	0x000001b0
        /*04a0*/ 	.short	0x0100
        /*04a2*/ 	.byte	0x05
	.zero		1


	//   ....[55]....
        /*04a4*/ 	.word	0x00000c80
        /*04a8*/ 	.word	0x000000ff
        /*04ac*/ 	.word	0x000001c0
        /*04b0*/ 	.short	0x0100
        /*04b2*/ 	.byte	0x05
	.zero		1


	//   ....[56]....
        /*04b4*/ 	.word	0x00000c90
        /*04b8*/ 	.word	0x000000ff
        /*04bc*/ 	.word	0x000001b8
        /*04c0*/ 	.short	0x0100
        /*04c2*/ 	.byte	0x05
	.zero		1


	//   ....[57]....
        /*04c4*/ 	.word	0x00000ca0
        /*04c8*/ 	.word	0x000000ff
        /*04cc*/ 	.word	0x000001c8
        /*04d0*/ 	.short	0x0100
        /*04d2*/ 	.byte	0x05
	.zero		1


	//   ....[58]....
        /*04d4*/ 	.word	0x00000dd0
        /*04d8*/ 	.word	0x000000ff
        /*04dc*/ 	.word	0x000001d0
        /*04e0*/ 	.short	0x0100
        /*04e2*/ 	.byte	0x06
	.zero		1


	//   ....[59]....
        /*04e4*/ 	.word	0x00000de0
        /*04e8*/ 	.word	0x000000ff
        /*04ec*/ 	.word	0x000001f0
        /*04f0*/ 	.short	0x0100
        /*04f2*/ 	.byte	0x06
	.zero		1


	//   ....[60]....
        /*04f4*/ 	.word	0x00000df0
        /*04f8*/ 	.word	0x000000ff
        /*04fc*/ 	.word	0x000001d8
        /*0500*/ 	.short	0x0100
        /*0502*/ 	.byte	0x06
	.zero		1


	//   ....[61]....
        /*0504*/ 	.word	0x00000e00
        /*0508*/ 	.word	0x000000ff
        /*050c*/ 	.word	0x000001f8
        /*0510*/ 	.short	0x0100
        /*0512*/ 	.byte	0x06
	.zero		1


	//   ....[62]....
        /*0514*/ 	.word	0x00000e10
        /*0518*/ 	.word	0x000000ff
        /*051c*/ 	.word	0x000001e0
        /*0520*/ 	.short	0x0100
        /*0522*/ 	.byte	0x06
	.zero		1


	//   ....[63]....
        /*0524*/ 	.word	0x00000e20
        /*0528*/ 	.word	0x000000ff
        /*052c*/ 	.word	0x00000200
        /*0530*/ 	.short	0x0100
        /*0532*/ 	.byte	0x06
	.zero		1


	//   ....[64]....
        /*0534*/ 	.word	0x00000e30
        /*0538*/ 	.word	0x000000ff
        /*053c*/ 	.word	0x000001e8
        /*0540*/ 	.short	0x0100
        /*0542*/ 	.byte	0x06
	.zero		1


	//   ....[65]....
        /*0544*/ 	.word	0x00000e40
        /*0548*/ 	.word	0x000000ff
        /*054c*/ 	.word	0x00000208
        /*0550*/ 	.short	0x0100
        /*0552*/ 	.byte	0x06
	.zero		1


	//   ....[66]....
        /*0554*/ 	.word	0x00000f30
        /*0558*/ 	.word	0x000000ff
        /*055c*/ 	.word	0x00000210
        /*0560*/ 	.short	0x0100
        /*0562*/ 	.byte	0x05
	.zero		1


	//   ....[67]....
        /*0564*/ 	.word	0x00000f40
        /*0568*/ 	.word	0x000000ff
        /*056c*/ 	.word	0x00000220
        /*0570*/ 	.short	0x0100
        /*0572*/ 	.byte	0x05
	.zero		1


	//   ....[68]....
        /*0574*/ 	.word	0x00000f50
        /*0578*/ 	.word	0x000000ff
        /*057c*/ 	.word	0x00000218
        /*0580*/ 	.short	0x0100
        /*0582*/ 	.byte	0x05
	.zero		1


	//   ....[69]....
        /*0584*/ 	.word	0x00000f60
        /*0588*/ 	.word	0x000000ff
        /*058c*/ 	.word	0x00000228
        /*0590*/ 	.short	0x0100
        /*0592*/ 	.byte	0x05
	.zero		1


	//   ....[70]....
        /*0594*/ 	.word	0x00001840
        /*0598*/ 	.word	0x00000003
        /*059c*/ 	.word	0x00000220
        /*05a0*/ 	.short	0x010a
        /*05a2*/ 	.byte	0xff
	.zero		1


	//   ....[71]....
        /*05a4*/ 	.word	0x00001870
        /*05a8*/ 	.word	0x00000003
        /*05ac*/ 	.word	0x00000210
        /*05b0*/ 	.short	0x0101
        /*05b2*/ 	.byte	0xff
	.zero		1


	//   ....[72]....
        /*05b4*/ 	.word	0x00001940
        /*05b8*/ 	.word	0x000000ff
        /*05bc*/ 	.word	0x000000c0
        /*05c0*/ 	.short	0x010a
        /*05c2*/ 	.byte	0x05
	.zero		1


	//   ....[73]....
        /*05c4*/ 	.word	0x000019e0
        /*05c8*/ 	.word	0x000000ff
        /*05cc*/ 	.word	0x000000c0
        /*05d0*/ 	.short	0x010a
        /*05d2*/ 	.byte	0x21
	.zero		1


	//   ....[74]....
        /*05d4*/ 	.word	0x00001b30
        /*05d8*/ 	.word	0x000000ff
        /*05dc*/ 	.word	0x000000c0
        /*05e0*/ 	.short	0x010a
        /*05e2*/ 	.byte	0x08
	.zero		1


	//   ....[75]....
        /*05e4*/ 	.word	0x00001c40
        /*05e8*/ 	.word	0x000000ff
        /*05ec*/ 	.word	0x000001a8
        /*05f0*/ 	.short	0x0101
        /*05f2*/ 	.byte	0x04
	.zero		1


	//   ....[76]....
        /*05f4*/ 	.word	0x00001c60
        /*05f8*/ 	.word	0x000000ff
        /*05fc*/ 	.word	0x000000c0
        /*0600*/ 	.short	0x010a
        /*0602*/ 	.byte	0x05
	.zero		1


	//   ....[77]....
        /*0604*/ 	.word	0x00001ce0
        /*0608*/ 	.word	0x000000ff
        /*060c*/ 	.word	0x000000c0
        /*0610*/ 	.short	0x010a
        /*0612*/ 	.byte	0x11
	.zero		1


	//   ....[78]....
        /*0614*/ 	.word	0x00001e30
        /*0618*/ 	.word	0x000000ff
        /*061c*/ 	.word	0x000000c0
        /*0620*/ 	.short	0x010a
        /*0622*/ 	.byte	0x08
	.zero		1


	//   ....[79]....
        /*0624*/ 	.word	0x00001f70
        /*0628*/ 	.word	0x00000002
        /*062c*/ 	.word	0x000001b0
        /*0630*/ 	.short	0x010a
        /*0632*/ 	.byte	0xff
	.zero		1


	//   ....[80]....
        /*0634*/ 	.word	0x00002030
        /*0638*/ 	.word	0x00000002
        /*063c*/ 	.word	0x00000000
        /*0640*/ 	.short	0x0101
        /*0642*/ 	.byte	0xff
	.zero		1


	//   ....[81]....
        /*0644*/ 	.word	0x00002590
        /*0648*/ 	.word	0x000000ff
        /*064c*/ 	.word	0x00000000
        /*0650*/ 	.short	0x010a
        /*0652*/ 	.byte	0x05
	.zero		1


	//   ....[82]....
        /*0654*/ 	.word	0x00002620
        /*0658*/ 	.word	0x000000ff
        /*065c*/ 	.word	0x00000000
        /*0660*/ 	.short	0x010a
        /*0662*/ 	.byte	0x05
	.zero		1


	//   ....[83]....
        /*0664*/ 	.word	0x000026b0
        /*0668*/ 	.word	0x000000ff
        /*066c*/ 	.word	0x00000000
        /*0670*/ 	.short	0x010a
        /*0672*/ 	.byte	0x05
	.zero		1


	//   ....[84]....
        /*0674*/ 	.word	0x00002740
        /*0678*/ 	.word	0x000000ff
        /*067c*/ 	.word	0x00000000
        /*0680*/ 	.short	0x010a
        /*0682*/ 	.byte	0x05
	.zero		1


	//   ....[85]....
        /*0684*/ 	.word	0x000027d0
        /*0688*/ 	.word	0x000000ff
        /*068c*/ 	.word	0x00000000
        /*0690*/ 	.short	0x010a
        /*0692*/ 	.byte	0x05
	.zero		1


	//   ....[86]....
        /*0694*/ 	.word	0x00002860
        /*0698*/ 	.word	0x000000ff
        /*069c*/ 	.word	0x00000000
        /*06a0*/ 	.short	0x010a
        /*06a2*/ 	.byte	0x05
	.zero		1


	//   ....[87]....
        /*06a4*/ 	.word	0x000028f0
        /*06a8*/ 	.word	0x000000ff
        /*06ac*/ 	.word	0x00000000
        /*06b0*/ 	.short	0x010a
        /*06b2*/ 	.byte	0x05
	.zero		1


	//   ....[88]....
        /*06b4*/ 	.word	0x00002980
        /*06b8*/ 	.word	0x000000ff
        /*06bc*/ 	.word	0x00000000
        /*06c0*/ 	.short	0x010a
        /*06c2*/ 	.byte	0x05
	.zero		1


	//   ....[89]....
        /*06c4*/ 	.word	0x00002a10
        /*06c8*/ 	.word	0x000000ff
        /*06cc*/ 	.word	0x00000000
        /*06d0*/ 	.short	0x010a
        /*06d2*/ 	.byte	0x05
	.zero		1


	//   ....[90]....
        /*06d4*/ 	.word	0x00002aa0
        /*06d8*/ 	.word	0x000000ff
        /*06dc*/ 	.word	0x00000000
        /*06e0*/ 	.short	0x010a
        /*06e2*/ 	.byte	0x05
	.zero		1


	//   ....[91]....
        /*06e4*/ 	.word	0x00002b30
        /*06e8*/ 	.word	0x000000ff
        /*06ec*/ 	.word	0x00000000
        /*06f0*/ 	.short	0x010a
        /*06f2*/ 	.byte	0x05
	.zero		1


	//   ....[92]....
        /*06f4*/ 	.word	0x00002bc0
        /*06f8*/ 	.word	0x000000ff
        /*06fc*/ 	.word	0x00000000
        /*0700*/ 	.short	0x010a
        /*0702*/ 	.byte	0x05
	.zero		1


	//   ....[93]....
        /*0704*/ 	.word	0x00002c50
        /*0708*/ 	.word	0x000000ff
        /*070c*/ 	.word	0x00000000
        /*0710*/ 	.short	0x010a
        /*0712*/ 	.byte	0x05
	.zero		1


	//   ....[94]....
        /*0714*/ 	.word	0x00002ce0
        /*0718*/ 	.word	0x000000ff
        /*071c*/ 	.word	0x00000000
        /*0720*/ 	.short	0x010a
        /*0722*/ 	.byte	0x05
	.zero		1


	//   ....[95]....
        /*0724*/ 	.word	0x00002d70
        /*0728*/ 	.word	0x000000ff
        /*072c*/ 	.word	0x00000000
        /*0730*/ 	.short	0x010a
        /*0732*/ 	.byte	0x05
	.zero		1


	//   ....[96]....
        /*0734*/ 	.word	0x00002e00
        /*0738*/ 	.word	0x000000ff
        /*073c*/ 	.word	0x00000000
        /*0740*/ 	.short	0x010a
        /*0742*/ 	.byte	0x05
	.zero		1


	//   ....[97]....
        /*0744*/ 	.word	0x00002e90
        /*0748*/ 	.word	0x000000ff
        /*074c*/ 	.word	0x00000000
        /*0750*/ 	.short	0x010a
        /*0752*/ 	.byte	0x05
	.zero		1


	//   ....[98]....
        /*0754*/ 	.word	0x00002f20
        /*0758*/ 	.word	0x000000ff
        /*075c*/ 	.word	0x00000000
        /*0760*/ 	.short	0x010a
        /*0762*/ 	.byte	0x05
	.zero		1


	//   ....[99]....
        /*0764*/ 	.word	0x00002fb0
        /*0768*/ 	.word	0x000000ff
        /*076c*/ 	.word	0x00000000
        /*0770*/ 	.short	0x010a
        /*0772*/ 	.byte	0x05
	.zero		1


	//   ....[100]....
        /*0774*/ 	.word	0x00003040
        /*0778*/ 	.word	0x000000ff
        /*077c*/ 	.word	0x00000000
        /*0780*/ 	.short	0x010a
        /*0782*/ 	.byte	0x05
	.zero		1


	//   ....[101]....
        /*0784*/ 	.word	0x000030d0
        /*0788*/ 	.word	0x000000ff
        /*078c*/ 	.word	0x00000000
        /*0790*/ 	.short	0x010a
        /*0792*/ 	.byte	0x05
	.zero		1


	//   ....[102]....
        /*0794*/ 	.word	0x00003160
        /*0798*/ 	.word	0x000000ff
        /*079c*/ 	.word	0x00000000
        /*07a0*/ 	.short	0x010a
        /*07a2*/ 	.byte	0x05
	.zero		1


	//   ....[103]....
        /*07a4*/ 	.word	0x000031f0
        /*07a8*/ 	.word	0x000000ff
        /*07ac*/ 	.word	0x00000000
        /*07b0*/ 	.short	0x010a
        /*07b2*/ 	.byte	0x05
	.zero		1


	//   ....[104]....
        /*07b4*/ 	.word	0x00003290
        /*07b8*/ 	.word	0x00000000
        /*07bc*/ 	.word	0x00000000
        /*07c0*/ 	.short	0x010a
        /*07c2*/ 	.byte	0xff
	.zero		1


	//   ....[105]....
        /*07c4*/ 	.word	0x000033b0
        /*07c8*/ 	.word	0x00000000
        /*07cc*/ 	.word	0x00000210
        /*07d0*/ 	.short	0x010a
        /*07d2*/ 	.byte	0xff
	.zero		1


	//   ....[106]....
        /*07d4*/ 	.word	0x00003410
        /*07d8*/ 	.word	0x00000004
        /*07dc*/ 	.word	0x00000000
        /*07e0*/ 	.short	0x0101
        /*07e2*/ 	.byte	0xff
	.zero		1


	//   ....[107]....
        /*07e4*/ 	.word	0x00003430
        /*07e8*/ 	.word	0x000000ff
        /*07ec*/ 	.word	0x000001c0
        /*07f0*/ 	.short	0x010a
        /*07f2*/ 	.byte	0x05
	.zero		1


	//   ....[108]....
        /*07f4*/ 	.word	0x00003550
        /*07f8*/ 	.word	0x00000000
        /*07fc*/ 	.word	0x000001b0
        /*0800*/ 	.short	0x010a
        /*0802*/ 	.byte	0xff
	.zero		1


	//   ....[109]....
        /*0804*/ 	.word	0x00003660
        /*0808*/ 	.word	0x00000000
        /*080c*/ 	.word	0x00000000
        /*0810*/ 	.short	0x0101
        /*0812*/ 	.byte	0xff
	.zero		1


	//   ....[110]....
        /*0814*/ 	.word	0x000036f0
        /*0818*/ 	.word	0x000000ff
        /*081c*/ 	.word	0x000001c0
        /*0820*/ 	.short	0x0106
        /*0822*/ 	.byte	0x05
	.zero		1


	//   ....[111]....
        /*0824*/ 	.word	0x00003710
        /*0828*/ 	.word	0x000000ff
        /*082c*/ 	.word	0x000001c0
        /*0830*/ 	.short	0x010a
        /*0832*/ 	.byte	0x05
	.zero		1


	//   ....[112]....
        /*0834*/ 	.word	0x000037a0
        /*0838*/ 	.word	0x000000ff
        /*083c*/ 	.word	0x000001c0
        /*0840*/ 	.short	0x0106
        /*0842*/ 	.byte	0x04
	.zero		1


	//   ....[113]....
        /*0844*/ 	.word	0x000037e0
        /*0848*/ 	.word	0x00000000
        /*084c*/ 	.word	0x000001c0
        /*0850*/ 	.short	0x010a
        /*0852*/ 	.byte	0xff
	.zero		1


	//   ....[114]....
        /*0854*/ 	.word	0x00003cc0
        /*0858*/ 	.word	0x00000000
        /*085c*/ 	.word	0x000001b0
        /*0860*/ 	.short	0x010a
        /*0862*/ 	.byte	0xff
	.zero		1


	//   ....[115]....
        /*0864*/ 	.word	0x00003dc0
        /*0868*/ 	.word	0x00000003
        /*086c*/ 	.word	0x00000000
        /*0870*/ 	.short	0x0101
        /*0872*/ 	.byte	0xff
	.zero		1


	//   ....[116]....
        /*0874*/ 	.word	0x00003dd0
        /*0878*/ 	.word	0x000000ff
        /*087c*/ 	.word	0x00000000
        /*0880*/ 	.short	0x010a
        /*0882*/ 	.byte	0x05
	.zero		1


	//   ....[117]....
        /*0884*/ 	.word	0x00003df0
        /*0888*/ 	.word	0x000000ff
        /*088c*/ 	.word	0x000001f0
        /*0890*/ 	.short	0x010a
        /*0892*/ 	.byte	0x0e
	.zero		1


	//   ....[118]....
        /*0894*/ 	.word	0x00003f20
        /*0898*/ 	.word	0x000000ff
        /*089c*/ 	.word	0x00000000
        /*08a0*/ 	.short	0x010a
        /*08a2*/ 	.byte	0x07
	.zero		1


	//   ....[119]....
        /*08a4*/ 	.word	0x00004030
        /*08a8*/ 	.word	0x000000ff
        /*08ac*/ 	.word	0x00000000
        /*08b0*/ 	.short	0x010a
        /*08b2*/ 	.byte	0x13
	.zero		1


	//   ....[120]....
        /*08b4*/ 	.word	0x00004200
        /*08b8*/ 	.word	0x000000ff
        /*08bc*/ 	.word	0x00000000
        /*08c0*/ 	.short	0x010a
        /*08c2*/ 	.byte	0x05
	.zero		1


	//   ....[121]....
        /*08c4*/ 	.word	0x00004290
        /*08c8*/ 	.word	0x000000ff
        /*08cc*/ 	.word	0x00000000
        /*08d0*/ 	.short	0x010a
        /*08d2*/ 	.byte	0x05
	.zero		1


	//   ....[122]....
        /*08d4*/ 	.word	0x00004320
        /*08d8*/ 	.word	0x000000ff
        /*08dc*/ 	.word	0x00000000
        /*08e0*/ 	.short	0x010a
        /*08e2*/ 	.byte	0x05
	.zero		1


	//   ....[123]....
        /*08e4*/ 	.word	0x000043b0
        /*08e8*/ 	.word	0x000000ff
        /*08ec*/ 	.word	0x00000000
        /*08f0*/ 	.short	0x010a
        /*08f2*/ 	.byte	0x06
	.zero		1


	//   ....[124]....
        /*08f4*/ 	.word	0x000047f0
        /*08f8*/ 	.word	0x00000000
        /*08fc*/ 	.word	0x000001b0
        /*0900*/ 	.short	0x010a
        /*0902*/ 	.byte	0xff
	.zero		1


	//   ....[125]....
        /*0904*/ 	.word	0x000048d0
        /*0908*/ 	.word	0x00000000
        /*090c*/ 	.word	0x00000000
        /*0910*/ 	.short	0x0101
        /*0912*/ 	.byte	0xff
	.zero		1


	//   ....[126]....
        /*0914*/ 	.word	0x00004bf0
        /*0918*/ 	.word	0x000000ff
        /*091c*/ 	.word	0x000001a8
        /*0920*/ 	.short	0x010a
        /*0922*/ 	.byte	0x04
	.zero		1


	//   ....[127]....
        /*0924*/ 	.word	0x00004dd0
        /*0928*/ 	.word	0x000000ff
        /*092c*/ 	.word	0x00000190
        /*0930*/ 	.short	0x010a
        /*0932*/ 	.byte	0x0d
	.zero		1


	//   ....[128]....
        /*0934*/ 	.word	0x00005560
        /*0938*/ 	.word	0x000000ff
        /*093c*/ 	.word	0x00000180
        /*0940*/ 	.short	0x010b
        /*0942*/ 	.byte	0x0d
	.zero		1


	//   ....[129]....
        /*0944*/ 	.word	0x000055c0
        /*0948*/ 	.word	0x000000ff
        /*094c*/ 	.word	0x00000000
        /*0950*/ 	.short	0x0101
        /*0952*/ 	.byte	0x15
	.zero		1


	//   ....[130]....
        /*0954*/ 	.word	0x00005670
        /*0958*/ 	.word	0x000000ff
        /*095c*/ 	.word	0x00000000
        /*0960*/ 	.short	0x010a
        /*0962*/ 	.byte	0x04
	.zero		1


	//   ....[131]....
        /*0964*/ 	.word	0x00005710
        /*0968*/ 	.word	0x00000000
        /*096c*/ 	.word	0x00000000
        /*0970*/ 	.short	0x010a
        /*0972*/ 	.byte	0xff
	.zero		1


	//   ....[132]....
        /*0974*/ 	.word	0x00005a50
        /*0978*/ 	.word	0x00000000
        /*097c*/ 	.word	0x000001b0
        /*0980*/ 	.short	0x010a
        /*0982*/ 	.byte	0xff
	.zero		1


	//   ....[133]....
        /*0984*/ 	.word	0x00005b60
        /*0988*/ 	.word	0x00000000
        /*098c*/ 	.word	0x00000000
        /*0990*/ 	.short	0x0101
        /*0992*/ 	.byte	0xff
	.zero		1


	//   ....[134]....
        /*0994*/ 	.word	0x00006560
        /*0998*/ 	.word	0x00000000
        /*099c*/ 	.word	0x00000180
        /*09a0*/ 	.short	0x010a
        /*09a2*/ 	.byte	0xff
	.zero		1


	//   ....[135]....
        /*09a4*/ 	.word	0x000065c0
        /*09a8*/ 	.word	0x000000b0
        /*09ac*/ 	.word	0x000001d0
        /*09b0*/ 	.short	0x010a
        /*09b2*/ 	.byte	0xff
	.zero		1


	//   ....[136]....
        /*09b4*/ 	.word	0x000066c0
        /*09b8*/ 	.word	0x00000000
        /*09bc*/ 	.word	0x00000180
        /*09c0*/ 	.short	0x010a
        /*09c2*/ 	.byte	0xff
	.zero		1


	//   ....[137]....
        /*09c4*/ 	.word	0x000069f0
        /*09c8*/ 	.word	0x000000b0
        /*09cc*/ 	.word	0x000001d0
        /*09d0*/ 	.short	0x010a
        /*09d2*/ 	.byte	0xff
	.zero		1


	//   ....[138]....
        /*09d4*/ 	.word	0x00007d30
        /*09d8*/ 	.word	0x000000ff
        /*09dc*/ 	.word	0x00000000
        /*09e0*/ 	.short	0x0101
        /*09e2*/ 	.byte	0x05
	.zero		1


	//   ....[139]....
        /*09e4*/ 	.word	0x000093b0
        /*09e8*/ 	.word	0x00000000
        /*09ec*/ 	.word	0x00000000
        /*09f0*/ 	.short	0x0101
        /*09f2*/ 	.byte	0xff
	.zero		1


	//   ....[140]....
        /*09f4*/ 	.word	0x00009650
        /*09f8*/ 	.word	0x00000003
        /*09fc*/ 	.word	0x00000220
        /*0a00*/ 	.short	0x010a
        /*0a02*/ 	.byte	0xff
	.zero		1


	//   ....[141]....
        /*0a04*/ 	.word	0x000096b0
        /*0a08*/ 	.word	0x00000002
        /*0a0c*/ 	.word	0x000000c0
        /*0a10*/ 	.short	0x010a
        /*0a12*/ 	.byte	0xff
	.zero		1


	//   ....[142]....
        /*0a14*/ 	.word	0x00009710
        /*0a18*/ 	.word	0x00000002
        /*0a1c*/ 	.word	0x000000c0
        /*0a20*/ 	.short	0x010a
        /*0a22*/ 	.byte	0xff
	.zero		1


	//   ....[143]....
        /*0a24*/ 	.word	0x00009760
        /*0a28*/ 	.word	0x00000002
        /*0a2c*/ 	.word	0x000001b0
        /*0a30*/ 	.short	0x010a
        /*0a32*/ 	.byte	0xff
	.zero		1


	//   ....[144]....
        /*0a34*/ 	.word	0x000097c0
        /*0a38*/ 	.word	0x00000000
        /*0a3c*/ 	.word	0x00000000
        /*0a40*/ 	.short	0x010a
        /*0a42*/ 	.byte	0xff
	.zero		1


	//   ....[145]....
        /*0a44*/ 	.word	0x00009820
        /*0a48*/ 	.word	0x00000000
        /*0a4c*/ 	.word	0x00000000
        /*0a50*/ 	.short	0x010a
        /*0a52*/ 	.byte	0xff
	.zero		1


	//   ....[146]....
        /*0a54*/ 	.word	0x00009880
        /*0a58*/ 	.word	0x00000000
        /*0a5c*/ 	.word	0x00000000
        /*0a60*/ 	.short	0x010a
        /*0a62*/ 	.byte	0xff
	.zero		1


	//   ....[147]....
        /*0a64*/ 	.word	0x000098e0
        /*0a68*/ 	.word	0x00000000
        /*0a6c*/ 	.word	0x00000000
        /*0a70*/ 	.short	0x010a
        /*0a72*/ 	.byte	0xff
	.zero		1


	//   ....[148]....
        /*0a74*/ 	.word	0x00009940
        /*0a78*/ 	.word	0x00000000
        /*0a7c*/ 	.word	0x00000000
        /*0a80*/ 	.short	0x010a
        /*0a82*/ 	.byte	0xff
	.zero		1


	//   ....[149]....
        /*0a84*/ 	.word	0x000099a0
        /*0a88*/ 	.word	0x00000000
        /*0a8c*/ 	.word	0x00000000
        /*0a90*/ 	.short	0x010a
        /*0a92*/ 	.byte	0xff
	.zero		1


	//   ....[150]....
        /*0a94*/ 	.word	0x00009a00
        /*0a98*/ 	.word	0x00000000
        /*0a9c*/ 	.word	0x00000000
        /*0aa0*/ 	.short	0x010a
        /*0aa2*/ 	.byte	0xff
	.zero		1


	//   ....[151]....
        /*0aa4*/ 	.word	0x00009a60
        /*0aa8*/ 	.word	0x00000000
        /*0aac*/ 	.word	0x00000000
        /*0ab0*/ 	.short	0x010a
        /*0ab2*/ 	.byte	0xff
	.zero		1


	//   ....[152]....
        /*0ab4*/ 	.word	0x00009ac0
        /*0ab8*/ 	.word	0x00000000
        /*0abc*/ 	.word	0x00000000
        /*0ac0*/ 	.short	0x010a
        /*0ac2*/ 	.byte	0xff
	.zero		1


	//   ....[153]....
        /*0ac4*/ 	.word	0x00009b20
        /*0ac8*/ 	.word	0x00000000
        /*0acc*/ 	.word	0x00000000
        /*0ad0*/ 	.short	0x010a
        /*0ad2*/ 	.byte	0xff
	.zero		1


	//   ....[154]....
        /*0ad4*/ 	.word	0x00009b80
        /*0ad8*/ 	.word	0x00000000
        /*0adc*/ 	.word	0x00000000
        /*0ae0*/ 	.short	0x010a
        /*0ae2*/ 	.byte	0xff
	.zero		1


	//   ....[155]....
        /*0ae4*/ 	.word	0x00009be0
        /*0ae8*/ 	.word	0x00000000
        /*0aec*/ 	.word	0x00000000
        /*0af0*/ 	.short	0x010a
        /*0af2*/ 	.byte	0xff
	.zero		1


	//   ....[156]....
        /*0af4*/ 	.word	0x00009c40
        /*0af8*/ 	.word	0x00000000
        /*0afc*/ 	.word	0x00000000
        /*0b00*/ 	.short	0x010a
        /*0b02*/ 	.byte	0xff
	.zero		1


	//   ....[157]....
        /*0b04*/ 	.word	0x00009ca0
        /*0b08*/ 	.word	0x00000000
        /*0b0c*/ 	.word	0x00000000
        /*0b10*/ 	.short	0x010a
        /*0b12*/ 	.byte	0xff
	.zero		1


	//   ....[158]....
        /*0b14*/ 	.word	0x00009d00
        /*0b18*/ 	.word	0x00000000
        /*0b1c*/ 	.word	0x00000000
        /*0b20*/ 	.short	0x010a
        /*0b22*/ 	.byte	0xff
	.zero		1


	//   ....[159]....
        /*0b24*/ 	.word	0x00009d60
        /*0b28*/ 	.word	0x00000000
        /*0b2c*/ 	.word	0x00000000
        /*0b30*/ 	.short	0x010a
        /*0b32*/ 	.byte	0xff
	.zero		1


	//   ....[160]....
        /*0b34*/ 	.word	0x00009dc0
        /*0b38*/ 	.word	0x00000000
        /*0b3c*/ 	.word	0x00000000
        /*0b40*/ 	.short	0x010a
        /*0b42*/ 	.byte	0xff
	.zero		1


	//   ....[161]....
        /*0b44*/ 	.word	0x00009e20
        /*0b48*/ 	.word	0x00000000
        /*0b4c*/ 	.word	0x00000000
        /*0b50*/ 	.short	0x010a
        /*0b52*/ 	.byte	0xff
	.zero		1


	//   ....[162]....
        /*0b54*/ 	.word	0x00009e80
        /*0b58*/ 	.word	0x00000000
        /*0b5c*/ 	.word	0x00000000
        /*0b60*/ 	.short	0x010a
        /*0b62*/ 	.byte	0xff
	.zero		1


	//   ....[163]....
        /*0b64*/ 	.word	0x00009ee0
        /*0b68*/ 	.word	0x00000000
        /*0b6c*/ 	.word	0x00000000
        /*0b70*/ 	.short	0x010a
        /*0b72*/ 	.byte	0xff
	.zero		1


	//   ....[164]....
        /*0b74*/ 	.word	0x00009f40
        /*0b78*/ 	.word	0x00000000
        /*0b7c*/ 	.word	0x00000000
        /*0b80*/ 	.short	0x010a
        /*0b82*/ 	.byte	0xff
	.zero		1


	//   ....[165]....
        /*0b84*/ 	.word	0x00009fa0
        /*0b88*/ 	.word	0x00000000
        /*0b8c*/ 	.word	0x00000000
        /*0b90*/ 	.short	0x010a
        /*0b92*/ 	.byte	0xff
	.zero		1


	//   ....[166]....
        /*0b94*/ 	.word	0x0000a000
        /*0b98*/ 	.word	0x00000000
        /*0b9c*/ 	.word	0x00000000
        /*0ba0*/ 	.short	0x010a
        /*0ba2*/ 	.byte	0xff
	.zero		1


	//   ....[167]....
        /*0ba4*/ 	.word	0x0000a050
        /*0ba8*/ 	.word	0x00000000
        /*0bac*/ 	.word	0x00000210
        /*0bb0*/ 	.short	0x010a
        /*0bb2*/ 	.byte	0xff
	.zero		1


	//   ....[168]....
        /*0bb4*/ 	.word	0x0000a0b0
        /*0bb8*/ 	.word	0x00000000
        /*0bbc*/ 	.word	0x000001c0
        /*0bc0*/ 	.short	0x010a
        /*0bc2*/ 	.byte	0xff
	.zero		1


	//   ....[169]....
        /*0bc4*/ 	.word	0x0000a100
        /*0bc8*/ 	.word	0x00000000
        /*0bcc*/ 	.word	0x000001b0
        /*0bd0*/ 	.short	0x010a
        /*0bd2*/ 	.byte	0xff
	.zero		1


	//   ....[170]....
        /*0bd4*/ 	.word	0x0000a160
        /*0bd8*/ 	.word	0x00000000
        /*0bdc*/ 	.word	0x000001c0
        /*0be0*/ 	.short	0x010a
        /*0be2*/ 	.byte	0xff
	.zero		1


	//   ....[171]....
        /*0be4*/ 	.word	0x0000a1b0
        /*0be8*/ 	.word	0x00000000
        /*0bec*/ 	.word	0x000001b0
        /*0bf0*/ 	.short	0x010a
        /*0bf2*/ 	.byte	0xff
	.zero		1


	//   ....[172]....
        /*0bf4*/ 	.word	0x0000a210
        /*0bf8*/ 	.word	0x00000003
        /*0bfc*/ 	.word	0x000001f0
        /*0c00*/ 	.short	0x010a
        /*0c02*/ 	.byte	0xff
	.zero		1


	//   ....[173]....
        /*0c04*/ 	.word	0x0000a270
        /*0c08*/ 	.word	0x00000000
        /*0c0c*/ 	.word	0x00000000
        /*0c10*/ 	.short	0x010a
        /*0c12*/ 	.byte	0xff
	.zero		1


	//   ....[174]....
        /*0c14*/ 	.word	0x0000a2d0
        /*0c18*/ 	.word	0x00000000
        /*0c1c*/ 	.word	0x00000000
        /*0c20*/ 	.short	0x010a
        /*0c22*/ 	.byte	0xff
	.zero		1


	//   ....[175]....
        /*0c24*/ 	.word	0x0000a330
        /*0c28*/ 	.word	0x00000000
        /*0c2c*/ 	.word	0x00000000
        /*0c30*/ 	.short	0x010a
        /*0c32*/ 	.byte	0xff
	.zero		1


	//   ....[176]....
        /*0c34*/ 	.word	0x0000a390
        /*0c38*/ 	.word	0x00000000
        /*0c3c*/ 	.word	0x00000000
        /*0c40*/ 	.short	0x010a
        /*0c42*/ 	.byte	0xff
	.zero		1


	//   ....[177]....
        /*0c44*/ 	.word	0x0000a3f0
        /*0c48*/ 	.word	0x00000000
        /*0c4c*/ 	.word	0x00000000
        /*0c50*/ 	.short	0x010a
        /*0c52*/ 	.byte	0xff
	.zero		1


	//   ....[178]....
        /*0c54*/ 	.word	0x0000a440
        /*0c58*/ 	.word	0x00000000
        /*0c5c*/ 	.word	0x000001b0
        /*0c60*/ 	.short	0x010a
        /*0c62*/ 	.byte	0xff
	.zero		1


	//   ....[179]....
        /*0c64*/ 	.word	0x0000a4a0
        /*0c68*/ 	.word	0x00000000
        /*0c6c*/ 	.word	0x000001a8
        /*0c70*/ 	.short	0x010a
        /*0c72*/ 	.byte	0xff
	.zero		1


	//   ....[180]....
        /*0c74*/ 	.word	0x0000a500
        /*0c78*/ 	.word	0x00000003
        /*0c7c*/ 	.word	0x00000190
        /*0c80*/ 	.short	0x010a
        /*0c82*/ 	.byte	0xff
	.zero		1


	//   ....[181]....
        /*0c84*/ 	.word	0x0000a560
        /*0c88*/ 	.word	0x00000000
        /*0c8c*/ 	.word	0x00000000
        /*0c90*/ 	.short	0x010a
        /*0c92*/ 	.byte	0xff
	.zero		1


	//   ....[182]....
        /*0c94*/ 	.word	0x0000a5b0
        /*0c98*/ 	.word	0x00000000
        /*0c9c*/ 	.word	0x000001b0
        /*0ca0*/ 	.short	0x010a
        /*0ca2*/ 	.byte	0xff
	.zero		1


	//   ....[183]....
        /*0ca4*/ 	.word	0x0000a600
        /*0ca8*/ 	.word	0x00000000
        /*0cac*/ 	.word	0x00000180
        /*0cb0*/ 	.short	0x010a
        /*0cb2*/ 	.byte	0xff
	.zero		1


	//   ....[184]....
        /*0cb4*/ 	.word	0x0000a650
        /*0cb8*/ 	.word	0x000000b0
        /*0cbc*/ 	.word	0x000001d0
        /*0cc0*/ 	.short	0x010a
        /*0cc2*/ 	.byte	0xff
	.zero		1


	//----- nvinfo : EIATTR_NUM_MBARRIERS
	.align		4
.L_47:
        /*0cc4*/ 	.byte	0x03, 0x38
        /*0cc6*/ 	.short	0x0046


	//----- nvinfo : EIATTR_EXIT_INSTR_OFFSETS
	.align		4
        /*0cc8*/ 	.byte	0x04, 0x1c
        /*0cca*/ 	.short	(.L_49 - .L_48)


	//   ....[0]....
.L_48:
        /*0ccc*/ 	.word	0x000032c0


	//   ....[1]....
        /*0cd0*/ 	.word	0x000037b0


	//   ....[2]....
        /*0cd4*/ 	.word	0x00003810


	//   ....[3]....
        /*0cd8*/ 	.word	0x00004610


	//   ....[4]....
        /*0cdc*/ 	.word	0x00005740


	//   ....[5]....
        /*0ce0*/ 	.word	0x00005780


	//   ....[6]....
        /*0ce4*/ 	.word	0x00009560


	//   ....[7]....
        /*0ce8*/ 	.word	0x000095e0


	//   ....[8]....
        /*0cec*/ 	.word	0x00009610


	//   ....[9]....
        /*0cf0*/ 	.word	0x00009640


	//----- nvinfo : EIATTR_MAX_THREADS
	.align		4
.L_49:
        /*0cf4*/ 	.byte	0x04, 0x05
        /*0cf6*/ 	.short	(.L_51 - .L_50)
.L_50:
        /*0cf8*/ 	.word	0x00000100
        /*0cfc*/ 	.word	0x00000001
        /*0d00*/ 	.word	0x00000001


	//----- nvinfo : EIATTR_CRS_STACK_SIZE
	.align		4
.L_51:
        /*0d04*/ 	.byte	0x04, 0x1e
        /*0d06*/ 	.short	(.L_53 - .L_52)
.L_52:
        /*0d08*/ 	.word	0x00000000


	//----- nvinfo : EIATTR_CBANK_PARAM_SIZE
	.align		4
.L_53:
        /*0d0c*/ 	.byte	0x03, 0x19
        /*0d0e*/ 	.short	0x0800


	//----- nvinfo : EIATTR_PARAM_CBANK
	.align		4
        /*0d10*/ 	.byte	0x04, 0x0a
        /*0d12*/ 	.short	(.L_55 - .L_54)
	.align		4
.L_54:
        /*0d14*/ 	.word	index@(.nv.constant0._ZN7cutlass13device_kernelINS_4gemm6kernel13GemmUniversalIN4cute5tupleIJiiiiEEENS1_10collective13CollectiveMmaINS1_35MainloopSm100TmaUmmaWarpSpecializedILi24ELi2ELi4ENS5_IJNS4_1CILi1EEESB_SB_EEEEENS5_IJNSA_ILi64EEENSA_ILi176EEENSA_ILi16EEEEEENS_10bfloat16_tENS5_IJlSB_lEEESI_SJ_NS4_8TiledMMAINS4_8MMA_AtomIJNS4_20SM100_MMA_F16BF16_SSISI_SI_fLi64ELi176ELNS4_4UMMA5MajorE0ELSO_0ELNSN_7ScaleInE0ELSP_0EEEEEENS4_6LayoutISC_NS5_IJNSA_ILi0EEEST_ST_EEEEENS5_IJNS4_10UnderscoreESW_SW_EEEEENS4_13SM90_TMA_LOADENS4_14ComposedLayoutINS4_7SwizzleILi1ELi4ELi3EEENS4_18smem_ptr_flag_bitsILi16EEENSS_INS5_IJNSA_ILi8EEESG_EEENS5_IJSG_SB_EEEEEEEvNS4_8identityESZ_S19_vS1A_EENS_8epilogue10collective18CollectiveEpilogueINS1C_23Sm100TmaWarpSpecializedILi2ELi1ELi88ELb1ELb0EEEJSH_NS5_IJNSS_ISE_SB_EENSS_ISF_SB_EEEEESI_SJ_SI_SJ_NS1C_6fusion15FusionCallbacksIS1G_NS1K_17LinearCombinationISI_fSI_fLNS_15FloatRoundStyleE2EEESH_S1J_JEEENS4_5SM1004TMEM4LOAD26SM100_TMEM_LOAD_16dp256b2xESZ_S19_NS4_17SM75_U32x4_LDSM_NENS4_14SM90_TMA_STOREES19_NS4_17SM90_U32x4_STSM_NENS4_39AutoVectorizingCopyWithAssumedAlignmentILi128EEEEEEvvEEEEvNT_6ParamsE)
        /*0d18*/ 	.short	0x0380
        /*0d1a*/ 	.short	0x0800


	//----- nvinfo : EIATTR_SW_WAR
	.align		4
.L_55:
        /*0d1c*/ 	.byte	0x04, 0x36
        /*0d1e*/ 	.short	(.L_57 - .L_56)
.L_56:
        /*0d20*/ 	.word	0x00000008
.L_57:


//--------------------- .nv.callgraph             --------------------------
	.section	.nv.callgraph,"",@"SHT_CUDA_CALLGRAPH"
	.align	4
	.sectionentsize	8
	.align		4
        /*0000*/ 	.word	0x00000000
	.align		4
        /*0004*/ 	.word	0xffffffff
	.align		4
        /*0008*/ 	.word	index@(_ZN7cutlass13device_kernelINS_4gemm6kernel13GemmUniversalIN4cute5tupleIJiiiiEEENS1_10collective13CollectiveMmaINS1_35MainloopSm100TmaUmmaWarpSpecializedILi24ELi2ELi4ENS5_IJNS4_1CILi1EEESB_SB_EEEEENS5_IJNSA_ILi64EEENSA_ILi176EEENSA_ILi16EEEEEENS_10bfloat16_tENS5_IJlSB_lEEESI_SJ_NS4_8TiledMMAINS4_8MMA_AtomIJNS4_20SM100_MMA_F16BF16_SSISI_SI_fLi64ELi176ELNS4_4UMMA5MajorE0ELSO_0ELNSN_7ScaleInE0ELSP_0EEEEEENS4_6LayoutISC_NS5_IJNSA_ILi0EEEST_ST_EEEEENS5_IJNS4_10UnderscoreESW_SW_EEEEENS4_13SM90_TMA_LOADENS4_14ComposedLayoutINS4_7SwizzleILi1ELi4ELi3EEENS4_18smem_ptr_flag_bitsILi16EEENSS_INS5_IJNSA_ILi8EEESG_EEENS5_IJSG_SB_EEEEEEEvNS4_8identityESZ_S19_vS1A_EENS_8epilogue10collective18CollectiveEpilogueINS1C_23Sm100TmaWarpSpecializedILi2ELi1ELi88ELb1ELb0EEEJSH_NS5_IJNSS_ISE_SB_EENSS_ISF_SB_EEEEESI_SJ_SI_SJ_NS1C_6fusion15FusionCallbacksIS1G_NS1K_17LinearCombinationISI_fSI_fLNS_15FloatRoundStyleE2EEESH_S1J_JEEENS4_5SM1004TMEM4LOAD26SM100_TMEM_LOAD_16dp256b2xESZ_S19_NS4_17SM75_U32x4_LDSM_NENS4_14SM90_TMA_STOREES19_NS4_17SM90_U32x4_STSM_NENS4_39AutoVectorizingCopyWithAssumedAlignmentILi128EEEEEEvvEEEEvNT_6ParamsE)
	.align		4
        /*000c*/ 	.word	index@(__assertfail)
	.align		4
        /*0010*/ 	.word	0x00000000
	.align		4
        /*0014*/ 	.word	0xfffffffe
	.align		4
        /*0018*/ 	.word	0x00000000
	.align		4
        /*001c*/ 	.word	0xfffffffd
	.align		4
        /*0020*/ 	.word	0x00000000
	.align		4
        /*0024*/ 	.word	0xfffffffc


//--------------------- .nv.constant4             --------------------------
	.section	.nv.constant4,"a",@progbits
	.align	8
	.align		8
.nv.constant4:
        /*0000*/ 	.dword	__assertfail
	.align		8
        /*0008*/ 	.dword	__unnamed_1
	.align		8
        /*0010*/ 	.dword	__unnamed_2
	.align		8
        /*0018*/ 	.dword	_ZN39_INTERNAL_b7718e88_4_k_cu_dec0bcaf_55124cuda3std3__45__cpo5beginE
	.align		8
        /*0020*/ 	.dword	_ZN39_INTERNAL_b7718e88_4_k_cu_dec0bcaf_55124cuda3std3__45__cpo3endE
	.align		8
        /*0028*/ 	.dword	_ZN39_INTERNAL_b7718e88_4_k_cu_dec0bcaf_55124cuda3std3__45__cpo6cbeginE
	.align		8
        /*0030*/ 	.dword	_ZN39_INTERNAL_b7718e88_4_k_cu_dec0bcaf_55124cuda3std3__45__cpo4cendE
	.align		8
        /*0038*/ 	.dword	_ZN39_INTERNAL_b7718e88_4_k_cu_dec0bcaf_55124cuda3std3__441_GLOBAL__N__b7718e88_4_k_cu_dec0bcaf_55126ignoreE
	.align		8
        /*0040*/ 	.dword	_ZN39_INTERNAL_b7718e88_4_k_cu_dec0bcaf_55124cuda3std3__419piecewise_constructE
	.align		8
        /*0048*/ 	.dword	_ZN39_INTERNAL_b7718e88_4_k_cu_dec0bcaf_55124cuda3std3__48in_placeE
	.align		8
        /*0050*/ 	.dword	_ZN39_INTERNAL_b7718e88_4_k_cu_dec0bcaf_55124cuda3std6ranges3__45__cpo4swapE
	.align		8
        /*0058*/ 	.dword	_ZN39_INTERNAL_b7718e88_4_k_cu_dec0bcaf_55124cuda3std6ranges3__45__cpo9iter_moveE
	.align		8
        /*0060*/ 	.dword	_ZN39_INTERNAL_b7718e88_4_k_cu_dec0bcaf_55124cute7productE
	.align		8
        /*0068*/ 	.dword	_ZN39_INTERNAL_b7718e88_4_k_cu_dec0bcaf_55124cute1_E
	.align		8
        /*0070*/ 	.dword	$str$25
	.align		8
        /*0078*/ 	.dword	$str$26
	.align		8
        /*0080*/ 	.dword	$str$27
	.align		8
        /*0088*/ 	.dword	$str$28


//--------------------- .text._ZN7cutlass13device_kernelINS_4gemm6kernel13GemmUniversalIN4cute5tupleIJiiiiEEENS1_10collective13CollectiveMmaINS1_35MainloopSm100TmaUmmaWarpSpecializedILi24ELi2ELi4ENS5_IJNS4_1CILi1EEESB_SB_EEEEENS5_IJNSA_ILi64EEENSA_ILi176EEENSA_ILi16EEEEEENS_10bfloat16_tENS5_IJlSB_lEEESI_SJ_NS4_8TiledMMAINS4_8MMA_AtomIJNS4_20SM100_MMA_F16BF16_SSISI_SI_fLi64ELi176ELNS4_4UMMA5MajorE0ELSO_0ELNSN_7ScaleInE0ELSP_0EEEEEENS4_6LayoutISC_NS5_IJNSA_ILi0EEEST_ST_EEEEENS5_IJNS4_10UnderscoreESW_SW_EEEEENS4_13SM90_TMA_LOADENS4_14ComposedLayoutINS4_7SwizzleILi1ELi4ELi3EEENS4_18smem_ptr_flag_bitsILi16EEENSS_INS5_IJNSA_ILi8EEESG_EEENS5_IJSG_SB_EEEEEEEvNS4_8identityESZ_S19_vS1A_EENS_8epilogue10collective18CollectiveEpilogueINS1C_23Sm100TmaWarpSpecializedILi2ELi1ELi88ELb1ELb0EEEJSH_NS5_IJNSS_ISE_SB_EENSS_ISF_SB_EEEEESI_SJ_SI_SJ_NS1C_6fusion15FusionCallbacksIS1G_NS1K_17LinearCombinationISI_fSI_fLNS_15FloatRoundStyleE2EEESH_S1J_JEEENS4_5SM1004TMEM4LOAD26SM100_TMEM_LOAD_16dp256b2xESZ_S19_NS4_17SM75_U32x4_LDSM_NENS4_14SM90_TMA_STOREES19_NS4_17SM90_U32x4_STSM_NENS4_39AutoVectorizingCopyWithAssumedAlignmentILi128EEEEEEvvEEEEvNT_6ParamsE --------------------------
	.section	.text._ZN7cutlass13device_kernelINS_4gemm6kernel13GemmUniversalIN4cute5tupleIJiiiiEEENS1_10collective13CollectiveMmaINS1_35MainloopSm100TmaUmmaWarpSpecializedILi24ELi2ELi4ENS5_IJNS4_1CILi1EEESB_SB_EEEEENS5_IJNSA_ILi64EEENSA_ILi176EEENSA_ILi16EEEEEENS_10bfloat16_tENS5_IJlSB_lEEESI_SJ_NS4_8TiledMMAINS4_8MMA_AtomIJNS4_20SM100_MMA_F16BF16_SSISI_SI_fLi64ELi176ELNS4_4UMMA5MajorE0ELSO_0ELNSN_7ScaleInE0ELSP_0EEEEEENS4_6LayoutISC_NS5_IJNSA_ILi0EEEST_ST_EEEEENS5_IJNS4_10UnderscoreESW_SW_EEEEENS4_13SM90_TMA_LOADENS4_14ComposedLayoutINS4_7SwizzleILi1ELi4ELi3EEENS4_18smem_ptr_flag_bitsILi16EEENSS_INS5_IJNSA_ILi8EEESG_EEENS5_IJSG_SB_EEEEEEEvNS4_8identityESZ_S19_vS1A_EENS_8epilogue10collective18CollectiveEpilogueINS1C_23Sm100TmaWarpSpecializedILi2ELi1ELi88ELb1ELb0EEEJSH_NS5_IJNSS_ISE_SB_EENSS_ISF_SB_EEEEESI_SJ_SI_SJ_NS1C_6fusion15FusionCallbacksIS1G_NS1K_17LinearCombinationISI_fSI_fLNS_15FloatRoundStyleE2EEESH_S1J_JEEENS4_5SM1004TMEM4LOAD26SM100_TMEM_LOAD_16dp256b2xESZ_S19_NS4_17SM75_U32x4_LDSM_NENS4_14SM90_TMA_STOREES19_NS4_17SM90_U32x4_STSM_NENS4_39AutoVectorizingCopyWithAssumedAlignmentILi128EEEEEEvvEEEEvNT_6ParamsE,"ax",@progbits
	.align	128
.text._ZN7cutlass13device_kernelINS_4gemm6kernel13GemmUniversalIN4cute5tupleIJiiiiEEENS1_10collective13CollectiveMmaINS1_35MainloopSm100TmaUmmaWarpSpecializedILi24ELi2ELi4ENS5_IJNS4_1CILi1EEESB_SB_EEEEENS5_IJNSA_ILi64EEENSA_ILi176EEENSA_ILi16EEEEEENS_10bfloat16_tENS5_IJlSB_lEEESI_SJ_NS4_8TiledMMAINS4_8MMA_AtomIJNS4_20SM100_MMA_F16BF16_SSISI_SI_fLi64ELi176ELNS4_4UMMA5MajorE0ELSO_0ELNSN_7ScaleInE0ELSP_0EEEEEENS4_6LayoutISC_NS5_IJNSA_ILi0EEEST_ST_EEEEENS5_IJNS4_10UnderscoreESW_SW_EEEEENS4_13SM90_TMA_LOADENS4_14ComposedLayoutINS4_7SwizzleILi1ELi4ELi3EEENS4_18smem_ptr_flag_bitsILi16EEENSS_INS5_IJNSA_ILi8EEESG_EEENS5_IJSG_SB_EEEEEEEvNS4_8identityESZ_S19_vS1A_EENS_8epilogue10collective18CollectiveEpilogueINS1C_23Sm100TmaWarpSpecializedILi2ELi1ELi88ELb1ELb0EEEJSH_NS5_IJNSS_ISE_SB_EENSS_ISF_SB_EEEEESI_SJ_SI_SJ_NS1C_6fusion15FusionCallbacksIS1G_NS1K_17LinearCombinationISI_fSI_fLNS_15FloatRoundStyleE2EEESH_S1J_JEEENS4_5SM1004TMEM4LOAD26SM100_TMEM_LOAD_16dp256b2xESZ_S19_NS4_17SM75_U32x4_LDSM_NENS4_14SM90_TMA_STOREES19_NS4_17SM90_U32x4_STSM_NENS4_39AutoVectorizingCopyWithAssumedAlignmentILi128EEEEEEvvEEEEvNT_6ParamsE:
        .type           _ZN7cutlass13device_kernelINS_4gemm6kernel13GemmUniversalIN4cute5tupleIJiiiiEEENS1_10collective13CollectiveMmaINS1_35MainloopSm100TmaUmmaWarpSpecializedILi24ELi2ELi4ENS5_IJNS4_1CILi1EEESB_SB_EEEEENS5_IJNSA_ILi64EEENSA_ILi176EEENSA_ILi16EEEEEENS_10bfloat16_tENS5_IJlSB_lEEESI_SJ_NS4_8TiledMMAINS4_8MMA_AtomIJNS4_20SM100_MMA_F16BF16_SSISI_SI_fLi64ELi176ELNS4_4UMMA5MajorE0ELSO_0ELNSN_7ScaleInE0ELSP_0EEEEEENS4_6LayoutISC_NS5_IJNSA_ILi0EEEST_ST_EEEEENS5_IJNS4_10UnderscoreESW_SW_EEEEENS4_13SM90_TMA_LOADENS4_14ComposedLayoutINS4_7SwizzleILi1ELi4ELi3EEENS4_18smem_ptr_flag_bitsILi16EEENSS_INS5_IJNSA_ILi8EEESG_EEENS5_IJSG_SB_EEEEEEEvNS4_8identityESZ_S19_vS1A_EENS_8epilogue10collective18CollectiveEpilogueINS1C_23Sm100TmaWarpSpecializedILi2ELi1ELi88ELb1ELb0EEEJSH_NS5_IJNSS_ISE_SB_EENSS_ISF_SB_EEEEESI_SJ_SI_SJ_NS1C_6fusion15FusionCallbacksIS1G_NS1K_17LinearCombinationISI_fSI_fLNS_15FloatRoundStyleE2EEESH_S1J_JEEENS4_5SM1004TMEM4LOAD26SM100_TMEM_LOAD_16dp256b2xESZ_S19_NS4_17SM75_U32x4_LDSM_NENS4_14SM90_TMA_STOREES19_NS4_17SM90_U32x4_STSM_NENS4_39AutoVectorizingCopyWithAssumedAlignmentILi128EEEEEEvvEEEEvNT_6ParamsE,@function
        .size           _ZN7cutlass13device_kernelINS_4gemm6kernel13GemmUniversalIN4cute5tupleIJiiiiEEENS1_10collective13CollectiveMmaINS1_35MainloopSm100TmaUmmaWarpSpecializedILi24ELi2ELi4ENS5_IJNS4_1CILi1EEESB_SB_EEEEENS5_IJNSA_ILi64EEENSA_ILi176EEENSA_ILi16EEEEEENS_10bfloat16_tENS5_IJlSB_lEEESI_SJ_NS4_8TiledMMAINS4_8MMA_AtomIJNS4_20SM100_MMA_F16BF16_SSISI_SI_fLi64ELi176ELNS4_4UMMA5MajorE0ELSO_0ELNSN_7ScaleInE0ELSP_0EEEEEENS4_6LayoutISC_NS5_IJNSA_ILi0EEEST_ST_EEEEENS5_IJNS4_10UnderscoreESW_SW_EEEEENS4_13SM90_TMA_LOADENS4_14ComposedLayoutINS4_7SwizzleILi1ELi4ELi3EEENS4_18smem_ptr_flag_bitsILi16EEENSS_INS5_IJNSA_ILi8EEESG_EEENS5_IJSG_SB_EEEEEEEvNS4_8identityESZ_S19_vS1A_EENS_8epilogue10collective18CollectiveEpilogueINS1C_23Sm100TmaWarpSpecializedILi2ELi1ELi88ELb1ELb0EEEJSH_NS5_IJNSS_ISE_SB_EENSS_ISF_SB_EEEEESI_SJ_SI_SJ_NS1C_6fusion15FusionCallbacksIS1G_NS1K_17LinearCombinationISI_fSI_fLNS_15FloatRoundStyleE2EEESH_S1J_JEEENS4_5SM1004TMEM4LOAD26SM100_TMEM_LOAD_16dp256b2xESZ_S19_NS4_17SM75_U32x4_LDSM_NENS4_14SM90_TMA_STOREES19_NS4_17SM90_U32x4_STSM_NENS4_39AutoVectorizingCopyWithAssumedAlignmentILi128EEEEEEvvEEEEvNT_6ParamsE,(.L_x_208 - _ZN7cutlass13device_kernelINS_4gemm6kernel13GemmUniversalIN4cute5tupleIJiiiiEEENS1_10collective13CollectiveMmaINS1_35MainloopSm100TmaUmmaWarpSpecializedILi24ELi2ELi4ENS5_IJNS4_1CILi1EEESB_SB_EEEEENS5_IJNSA_ILi64EEENSA_ILi176EEENSA_ILi16EEEEEENS_10bfloat16_tENS5_IJlSB_lEEESI_SJ_NS4_8TiledMMAINS4_8MMA_AtomIJNS4_20SM100_MMA_F16BF16_SSISI_SI_fLi64ELi176ELNS4_4UMMA5MajorE0ELSO_0ELNSN_7ScaleInE0ELSP_0EEEEEENS4_6LayoutISC_NS5_IJNSA_ILi0EEEST_ST_EEEEENS5_IJNS4_10UnderscoreESW_SW_EEEEENS4_13SM90_TMA_LOADENS4_14ComposedLayoutINS4_7SwizzleILi1ELi4ELi3EEENS4_18smem_ptr_flag_bitsILi16EEENSS_INS5_IJNSA_ILi8EEESG_EEENS5_IJSG_SB_EEEEEEEvNS4_8identityESZ_S19_vS1A_EENS_8epilogue10collective18CollectiveEpilogueINS1C_23Sm100TmaWarpSpecializedILi2ELi1ELi88ELb1ELb0EEEJSH_NS5_IJNSS_ISE_SB_EENSS_ISF_SB_EEEEESI_SJ_SI_SJ_NS1C_6fusion15FusionCallbacksIS1G_NS1K_17LinearCombinationISI_fSI_fLNS_15FloatRoundStyleE2EEESH_S1J_JEEENS4_5SM1004TMEM4LOAD26SM100_TMEM_LOAD_16dp256b2xESZ_S19_NS4_17SM75_U32x4_LDSM_NENS4_14SM90_TMA_STOREES19_NS4_17SM90_U32x4_STSM_NENS4_39AutoVectorizingCopyWithAssumedAlignmentILi128EEEEEEvvEEEEvNT_6ParamsE)
        .other          _ZN7cutlass13device_kernelINS_4gemm6kernel13GemmUniversalIN4cute5tupleIJiiiiEEENS1_10collective13CollectiveMmaINS1_35MainloopSm100TmaUmmaWarpSpecializedILi24ELi2ELi4ENS5_IJNS4_1CILi1EEESB_SB_EEEEENS5_IJNSA_ILi64EEENSA_ILi176EEENSA_ILi16EEEEEENS_10bfloat16_tENS5_IJlSB_lEEESI_SJ_NS4_8TiledMMAINS4_8MMA_AtomIJNS4_20SM100_MMA_F16BF16_SSISI_SI_fLi64ELi176ELNS4_4UMMA5MajorE0ELSO_0ELNSN_7ScaleInE0ELSP_0EEEEEENS4_6LayoutISC_NS5_IJNSA_ILi0EEEST_ST_EEEEENS5_IJNS4_10UnderscoreESW_SW_EEEEENS4_13SM90_TMA_LOADENS4_14ComposedLayoutINS4_7SwizzleILi1ELi4ELi3EEENS4_18smem_ptr_flag_bitsILi16EEENSS_INS5_IJNSA_ILi8EEESG_EEENS5_IJSG_SB_EEEEEEEvNS4_8identityESZ_S19_vS1A_EENS_8epilogue10collective18CollectiveEpilogueINS1C_23Sm100TmaWarpSpecializedILi2ELi1ELi88ELb1ELb0EEEJSH_NS5_IJNSS_ISE_SB_EENSS_ISF_SB_EEEEESI_SJ_SI_SJ_NS1C_6fusion15FusionCallbacksIS1G_NS1K_17LinearCombinationISI_fSI_fLNS_15FloatRoundStyleE2EEESH_S1J_JEEENS4_5SM1004TMEM4LOAD26SM100_TMEM_LOAD_16dp256b2xESZ_S19_NS4_17SM75_U32x4_LDSM_NENS4_14SM90_TMA_STOREES19_NS4_17SM90_U32x4_STSM_NENS4_39AutoVectorizingCopyWithAssumedAlignmentILi128EEEEEEvvEEEEvNT_6ParamsE,@"STO_CUDA_ENTRY STV_DEFAULT"
_ZN7cutlass13device_kernelINS_4gemm6kernel13GemmUniversalIN4cute5tupleIJiiiiEEENS1_10collective13CollectiveMmaINS1_35MainloopSm100TmaUmmaWarpSpecializedILi24ELi2ELi4ENS5_IJNS4_1CILi1EEESB_SB_EEEEENS5_IJNSA_ILi64EEENSA_ILi176EEENSA_ILi16EEEEEENS_10bfloat16_tENS5_IJlSB_lEEESI_SJ_NS4_8TiledMMAINS4_8MMA_AtomIJNS4_20SM100_MMA_F16BF16_SSISI_SI_fLi64ELi176ELNS4_4UMMA5MajorE0ELSO_0ELNSN_7ScaleInE0ELSP_0EEEEEENS4_6LayoutISC_NS5_IJNSA_ILi0EEEST_ST_EEEEENS5_IJNS4_10UnderscoreESW_SW_EEEEENS4_13SM90_TMA_LOADENS4_14ComposedLayoutINS4_7SwizzleILi1ELi4ELi3EEENS4_18smem_ptr_flag_bitsILi16EEENSS_INS5_IJNSA_ILi8EEESG_EEENS5_IJSG_SB_EEEEEEEvNS4_8identityESZ_S19_vS1A_EENS_8epilogue10collective18CollectiveEpilogueINS1C_23Sm100TmaWarpSpecializedILi2ELi1ELi88ELb1ELb0EEEJSH_NS5_IJNSS_ISE_SB_EENSS_ISF_SB_EEEEESI_SJ_SI_SJ_NS1C_6fusion15FusionCallbacksIS1G_NS1K_17LinearCombinationISI_fSI_fLNS_15FloatRoundStyleE2EEESH_S1J_JEEENS4_5SM1004TMEM4LOAD26SM100_TMEM_LOAD_16dp256b2xESZ_S19_NS4_17SM75_U32x4_LDSM_NENS4_14SM90_TMA_STOREES19_NS4_17SM90_U32x4_STSM_NENS4_39AutoVectorizingCopyWithAssumedAlignmentILi128EEEEEEvvEEEEvNT_6ParamsE:
[----:B------:R-:W1:Y:S01]  /*0000*/  LDC R1, c[0x0][0x37c] ;  /* 0x0000df00ff017b82 */ /* 0x000e620000000800 */
[----:B------:R-:W2:Y:S01]  /*0010*/  S2R R241, SR_TID.X ;  /* 0x0000000000f17919 */ /* 0x000ea20000002100 */
[----:B------:R-:W3:Y:S01]  /*0020*/  LDCU.64 UR4, c[0x0][0x890] ;  /* 0x00011200ff0477ac */ /* 0x000ee20008000a00 */
[----:B------:R-:W-:Y:S02]  /*0030*/  PRMT R230, RZ, 0x7610, R230 ;  /* 0x00007610ffe67816 */ /* 0x000fe400000000e6 */
[----:B------:R-:W-:Y:S01]  /*0040*/  ELECT P5, URZ, PT ;  /* 0x0000000000ff782f */ /* 0x000fe200038a0000 */
[----:B------:R-:W4:Y:S01]  /*0050*/  LDCU.64 UR46, c[0x0][0x358] ;  /* 0x00006b00ff2e77ac */ /* 0x000f220008000a00 */
[----:B---3--:R-:W-:-:S04]  /*0060*/  UISETP.NE.U32.AND UP0, UPT, UR4, URZ, UPT ;  /* 0x000000ff0400728c */ /* 0x008fc8000bf05070 */
[----:B------:R-:W-:Y:S01]  /*0070*/  UISETP.NE.AND.EX UP0, UPT, UR5, URZ, UPT, UP0 ;  /* 0x000000ff0500728c */ /* 0x000fe2000bf05300 */
[----:B--2---:R-:W-:-:S05]  /*0080*/  SHF.R.U32.HI R235, RZ, 0x5, R241 ;  /* 0x00000005ffeb7819 */ /* 0x004fca00000116f1 */
[----:B------:R-:W2:Y:S02]  /*0090*/  SHFL.IDX PT, R0, R235, RZ, 0x1f ;  /* 0x00001fffeb007589 */ /* 0x000ea400000e0000 */
[----:B--2---:R-:W-:Y:S01]  /*00a0*/  R2UR UR8, R0 ;  /* 0x00000000000872ca */ /* 0x004fe200000e0000 */
[----:B-1--4-:R-:W-:-:S14]  /*00b0*/  BRA.U UP0, `(.L_x_0) ;  /* 0x00000001002c7547 */ /* 0x012fdc000b800000 */
[----:B------:R-:W1:Y:S02]  /*00c0*/  LDCU.64 UR6, c[0x0][0x888] ;  /* 0x00011100ff0677ac */ /* 0x000e640008000a00 */
[----:B-1----:R-:W-:-:S04]  /*00d0*/  UISETP.NE.U32.AND UP0, UPT, UR6, URZ, UPT ;  /* 0x000000ff0600728c */ /* 0x002fc8000bf05070 */
[----:B------:R-:W-:-:S09]  /*00e0*/  UISETP.NE.AND.EX UP0, UPT, UR7, URZ, UPT, UP0 ;  /* 0x000000ff0700728c */ /* 0x000fd2000bf05300 */
[----:B------:R-:W-:Y:S05]  /*00f0*/  BRA.U !UP0, `(.L_x_1) ;  /* 0x0000000108107547 */ /* 0x000fea000b800000 */
[----:B------:R-:W1:Y:S02]  /*0100*/  LDC.64 R2, c[0x0][0x888] ;  /* 0x00022200ff027b82 */ /* 0x000e640000000a00 */
[----:B-1----:R1:W5:Y:S01]  /*0110*/  LDG.E R117, desc[UR46][R2.64] ;  /* 0x0000002e02757981 */ /* 0x002362000c1e1900 */
[----:B------:R-:W-:Y:S01]  /*0120*/  HFMA2 R230, -RZ, RZ, 0, 5.9604644775390625e-08 ;  /* 0x00000001ffe67431 */ /* 0x000fe200000001ff */
[----:B------:R-:W-:Y:S05]  /*0130*/  BRA `(.L_x_0) ;  /* 0x00000000000c7947 */ /* 0x000fea0003800000 */
.L_x_1:
[----:B------:R-:W1:Y:S01]  /*0140*/  LDCU UR6, c[0x0][0x880] ;  /* 0x00011000ff0677ac */ /* 0x000e620008000800 */
[----:B------:R-:W-:Y:S01]  /*0150*/  HFMA2 R230, -RZ, RZ, 0, 5.9604644775390625e-08 ;  /* 0x00000001ffe67431 */ /* 0x000fe200000001ff */
[----:B-1----:R-:W-:-:S07]  /*0160*/  MOV R117, UR6 ;  /* 0x0000000600757c02 */ /* 0x002fce0008000f00 */
.L_x_0:
[----:B------:R-:W2:Y:S02]  /*0170*/  LDCU.64 UR6, c[0x0][0x8b0] ;  /* 0x00011600ff0677ac */ /* 0x000ea40008000a00 */
[----:B--2---:R-:W-:-:S04]  /*0180*/  UISETP.NE.U32.AND UP0, UPT, UR6, URZ, UPT ;  /* 0x000000ff0600728c */ /* 0x004fc8000bf05070 */
[----:B------:R-:W-:-:S09]  /*0190*/  UISETP.NE.AND.EX UP0, UPT, UR7, URZ, UPT, UP0 ;  /* 0x000000ff0700728c */ /* 0x000fd2000bf05300 */
[----:B------:R-:W-:Y:S05]  /*01a0*/  BRA.U UP0, `(.L_x_2) ;  /* 0x0000000100247547 */ /* 0x000fea000b800000 */
[----:B------:R-:W2:Y:S02]  /*01b0*/  LDCU.64 UR6, c[0x0][0x8a8] ;  /* 0x00011500ff0677ac */ /* 0x000ea40008000a00 */
[----:B--2---:R-:W-:-:S04]  /*01c0*/  UISETP.NE.U32.AND UP0, UPT, UR6, URZ, UPT ;  /* 0x000000ff0600728c */ /* 0x004fc8000bf05070 */
[----:B------:R-:W-:-:S09]  /*01d0*/  UISETP.NE.AND.EX UP0, UPT, UR7, URZ, UPT, UP0 ;  /* 0x000000ff0700728c */ /* 0x000fd2000bf05300 */
[----:B------:R-:W-:Y:S05]  /*01e0*/  BRA.U !UP0, `(.L_x_3) ;  /* 0x00000001080c7547 */ /* 0x000fea000b800000 */
[----:B------:R-:W2:Y:S02]  /*01f0*/  LDC.64 R114, c[0x0][0x8a8] ;  /* 0x00022a00ff727b82 */ /* 0x000ea40000000a00 */
[----:B--2---:R2:W5:Y:S01]  /*0200*/  LDG.E R114, desc[UR46][R114.64] ;  /* 0x0000002e72727981 */ /* 0x004562000c1e1900 */
[----:B------:R-:W-:Y:S05]  /*0210*/  BRA `(.L_x_2) ;  /* 0x0000000000087947 */ /* 0x000fea0003800000 */
.L_x_3:
[----:B------:R-:W2:Y:S02]  /*0220*/  LDCU UR6, c[0x0][0x8a0] ;  /* 0x00011400ff0677ac */ /* 0x000ea40008000800 */
[----:B--2---:R-:W-:Y:S02]  /*0230*/  MOV R114, UR6 ;  /* 0x0000000600727c02 */ /* 0x004fe40008000f00 */
.L_x_2:
[----:B------:R-:W-:Y:S01]  /*0240*/  IMAD.U32 R0, RZ, RZ, UR8 ;  /* 0x00000008ff007e24 */ /* 0x000fe2000f8e00ff */
[----:B------:R-:W-:Y:S04]  /*0250*/  BSSY.RECONVERGENT B0, `(.L_x_4) ;  /* 0x000000c000007945 */ /* 0x000fe80003800200 */
[C---:B------:R-:W-:Y:S02]  /*0260*/  ISETP.NE.OR P1, PT, R0.reuse, 0x1, !P5 ;  /* 0x000000010000780c */ /* 0x040fe40006f25670 */
[----:B------:R-:W-:-:S11]  /*0270*/  ISETP.NE.OR P0, PT, R0, 0x3, !P5 ;  /* 0x000000030000780c */ /* 0x000fd60006f05670 */
[----:B------:R-:W-:Y:S05]  /*0280*/  @P1 BRA `(.L_x_5) ;  /* 0x0000000000201947 */ /* 0x000fea0003800000 */
[----:B------:R-:W3:Y:S02]  /*0290*/  LDCU.64 UR6, c[0x0][0x348] ;  /* 0x00006900ff0677ac */ /* 0x000ee40008000a00 */
[----:B---3--:R-:W-:Y:S02]  /*02a0*/  UIADD3 UR10, UP1, UPT, UR6, 0x80, URZ ;  /* 0x00000080060a7890 */ /* 0x008fe4000ff3e0ff */
[----:B------:R-:W-:Y:S02]  /*02b0*/  UIADD3 UR6, UP0, UPT, UR6, 0x180, URZ ;  /* 0x0000018006067890 */ /* 0x000fe4000ff1e0ff */
[----:B------:R-:W-:Y:S02]  /*02c0*/  UIADD3.X UR11, UPT, UPT, URZ, UR7, URZ, UP1, !UPT ;  /* 0x00000007ff0b7290 */ /* 0x000fe40008ffe4ff */
[----:B------:R-:W-:-:S07]  /*02d0*/  UIADD3.X UR7, UPT, UPT, URZ, UR7, URZ, UP0, !UPT ;  /* 0x00000007ff077290 */ /* 0x000fce00087fe4ff */
[----:B------:R3:W-:Y:S02]  /*02e0*/  UTMACCTL.PF [UR10] ;  /* 0x000000000a0079b9 */ /* 0x0007e40008040000 */
[----:B------:R3:W-:Y:S02]  /*02f0*/  UTMACCTL.PF [UR6] ;  /* 0x00000000060079b9 */ /* 0x0007e40008040000 */
[----:B---3--:R-:W-:Y:S01]  /*0300*/  NOP ;  /* 0x0000000000007918 */ /* 0x008fe20000000000 */
.L_x_5:
[----:B------:R-:W-:Y:S05]  /*0310*/  BSYNC.RECONVERGENT B0 ;  /* 0x0000000000007941 */ /* 0x000fea0003800200 */
.L_x_4:
[----:B------:R-:W-:Y:S04]  /*0320*/  BSSY.RECONVERGENT B0, `(.L_x_6) ;  /* 0x000000a000007945 */ /* 0x000fe80003800200 */
        /* <DEDUP_REMOVED lines=9> */
.L_x_7:
[----:B------:R-:W-:Y:S05]  /*03c0*/  BSYNC.RECONVERGENT B0 ;  /* 0x0000000000007941 */ /* 0x000fea0003800200 */
.L_x_6:
[----:B------:R-:W3:Y:S01]  /*03d0*/  LDCU.64 UR6, c[0x0][0x888] ;  /* 0x00011100ff0677ac */ /* 0x000ee20008000a00 */
[----:B------:R-:W-:Y:S02]  /*03e0*/  UISETP.EQ.U32.AND UP1, UPT, UR4, URZ, UPT ;  /* 0x000000ff0400728c */ /* 0x000fe4000bf22070 */
[----:B------:R-:W-:Y:S02]  /*03f0*/  UPLOP3.LUT UP2, UPT, UPT, UPT, UPT, 0x80, 0x8 ;  /* 0x000000000008789c */ /* 0x000fe40003f4f070 */
[----:B---3--:R-:W-:-:S04]  /*0400*/  UISETP.NE.U32.AND UP0, UPT, UR6, URZ, UPT ;  /* 0x000000ff0600728c */ /* 0x008fc8000bf05070 */
[----:B------:R-:W-:-:S04]  /*0410*/  UISETP.NE.AND.EX UP0, UPT, UR7, URZ, UPT, UP0 ;  /* 0x000000ff0700728c */ /* 0x000fc8000bf05300 */
[----:B------:R-:W-:-:S04]  /*0420*/  UISETP.EQ.OR.EX UP3, UPT, UR5, URZ, !UP0, UP1 ;  /* 0x000000ff0500728c */ /* 0x000fc8000c762710 */
[----:B------:R-:W-:-:S05]  /*0430*/  UP2UR UR58, UPR, URZ, 0x8 ;  /* 0x00000008ff3a7883 */ /* 0x000fca0008000000 */
[----:B------:R-:W-:Y:S07]  /*0440*/  BRA.U !UP3, `(.L_x_8) ;  /* 0x000000010b207547 */ /* 0x000fee000b800000 */
[----:B------:R-:W-:Y:S01]  /*0450*/  UISETP.NE.U32.AND UP2, UPT, UR4, URZ, UPT ;  /* 0x000000ff0400728c */ /* 0x000fe2000bf45070 */
[----:B-----5:R-:W-:Y:S01]  /*0460*/  FSETP.NEU.AND P0, PT, R117, RZ, PT ;  /* 0x000000ff7500720b */ /* 0x020fe20003f0d000 */
[----:B------:R-:W-:Y:S02]  /*0470*/  USEL UR4, URZ, 0xffffffff, UP0 ;  /* 0xffffffffff047887 */ /* 0x000fe40008000000 */
[----:B------:R-:W-:-:S10]  /*0480*/  UISETP.NE.AND.EX UP2, UPT, UR5, URZ, UPT, UP2 ;  /* 0x000000ff0500728c */ /* 0x000fd4000bf45320 */
[----:B------:R-:W-:Y:S01]  /*0490*/  VOTEU.ANY UP1, P0 ;  /* 0x0000000000ff7886 */ /* 0x000fe20000020100 */
[----:B------:R-:W-:-:S04]  /*04a0*/  @!UP2 USEL UR4, URZ, 0xffffffff, UP1 ;  /* 0xffffffffff04a887 */ /* 0x000fc80008800000 */
[----:B------:R-:W-:-:S04]  /*04b0*/  ULOP3.LUT UR4, UR4, 0x1, URZ, 0xc0, !UPT ;  /* 0x0000000104047892 */ /* 0x000fc8000f8ec0ff */
[----:B------:R-:W-:-:S11]  /*04c0*/  UISETP.NE.U32.AND UP2, UPT, UR4, 0x1, UPT ;  /* 0x000000010400788c */ /* 0x000fd6000bf45070 */
.L_x_8:
[----:B-1----:R-:W1:Y:S01]  /*04d0*/  SHFL.IDX PT, R2, R235, RZ, 0x1f ;  /* 0x00001fffeb027589 */ /* 0x002e6200000e0000 */
[----:B------:R-:W-:-:S04]  /*04e0*/  UISETP.NE.AND UP1, UPT, UR8, 0x2, UPT ;  /* 0x000000020800788c */ /* 0x000fc8000bf25270 */
[----:B------:R-:W-:Y:S01]  /*04f0*/  USEL UR7, URZ, 0x1, UP1 ;  /* 0x00000001ff077887 */ /* 0x000fe20008800000 */
[----:B-1----:R-:W-:-:S13]  /*0500*/  ISETP.NE.AND P0, PT, R2, RZ, PT ;  /* 0x000000ff0200720c */ /* 0x002fda0003f05270 */
[----:B------:R-:W-:Y:S05]  /*0510*/  @P0 BRA `(.L_x_9) ;  /* 0x0000000000f40947 */ /* 0x000fea0003800000 */
[----:B------:R-:W-:Y:S01]  /*0520*/  ELECT P0, URZ, PT ;  /* 0x0000000000ff782f */ /* 0x000fe20003800000 */
[----:B------:R-:W-:-:S12]  /*0530*/  BSSY.RECONVERGENT B0, `(.L_x_9) ;  /* 0x000003b000007945 */ /* 0x000fd80003800200 */
[----:B------:R-:W-:Y:S05]  /*0540*/  @!P0 BRA `(.L_x_10) ;  /* 0x0000000000e48947 */ /* 0x000fea0003800000 */
[----:B------:R-:W1:Y:S01]  /*0550*/  S2UR UR5, SR_CgaCtaId ;  /* 0x00000000000579c3 */ /* 0x000e620000008800 */
[----:B------:R-:W-:Y:S01]  /*0560*/  UMOV UR6, 0x400 ;  /* 0x0000040000067882 */ /* 0x000fe20000000000 */
[----:B------:R-:W-:Y:S02]  /*0570*/  UMOV UR4, 0x1 ;  /* 0x0000000100047882 */ /* 0x000fe40000000000 */
[----:B------:R-:W-:-:S04]  /*0580*/  UIADD3 UR10, UPT, UPT, -UR4, 0x100000, URZ ;  /* 0x00100000040a7890 */ /* 0x000fc8000fffe1ff */
[----:B------:R-:W-:Y:S02]  /*0590*/  USHF.L.U32 UR11, UR10, 0xb, URZ ;  /* 0x0000000b0a0b7899 */ /* 0x000fe400080006ff */
[----:B------:R-:W-:Y:S02]  /*05a0*/  USHF.L.U32 UR10, UR10, 0x1, URZ ;  /* 0x000000010a0a7899 */ /* 0x000fe400080006ff */
[----:B-1----:R-:W-:Y:S01]  /*05b0*/  ULEA UR5, UR5, UR6, 0x18 ;  /* 0x0000000605057291 */ /* 0x002fe2000f8ec0ff */
[----:B------:R-:W1:Y:S11]  /*05c0*/  FENCE.VIEW.ASYNC.S ;  /* 0x00000000000073c6 */ /* 0x000e760000000000 */
[----:B-1----:R1:W3:Y:S01]  /*05d0*/  SYNCS.EXCH.64 URZ, [UR5], UR10 ;  /* 0x0000000a05ff75b2 */ /* 0x0022e20008000100 */
[----:B------:R1:W4:Y:S01]  /*05e0*/  SYNCS.EXCH.64 URZ, [UR5+0xc0], UR10 ;  /* 0x0000c00a05ff75b2 */ /* 0x0003220008000100 */
[----:B------:R1:W1:Y:S01]  /*05f0*/  SYNCS.EXCH.64 URZ, [UR5+0x8], UR10 ;  /* 0x0000080a05ff75b2 */ /* 0x0002620008000100 */
        /* <DEDUP_REMOVED lines=45> */
[----:B---34-:R-:W-:Y:S01]  /*08d0*/  NOP ;  /* 0x0000000000007918 */ /* 0x018fe20000000000 */
.L_x_10:
[----:B-1----:R-:W-:Y:S05]  /*08e0*/  BSYNC.RECONVERGENT B0 ;  /* 0x0000000000007941 */ /* 0x002fea0003800200 */
.L_x_9:
[----:B------:R-:W1:Y:S01]  /*08f0*/  SHFL.IDX PT, R2, R235, RZ, 0x1f ;  /* 0x00001fffeb027589 */ /* 0x000e6200000e0000 */
[----:B------:R-:W-:Y:S01]  /*0900*/  NOP ;  /* 0x0000000000007918 */ /* 0x000fe20000000000 */
[----:B-1----:R-:W-:-:S13]  /*0910*/  ISETP.NE.AND P0, PT, R2, 0x1, PT ;  /* 0x000000010200780c */ /* 0x002fda0003f05270 */
[----:B------:R-:W-:Y:S05]  /*0920*/  @P0 BRA `(.L_x_11) ;  /* 0x0000000000480947 */ /* 0x000fea0003800000 */
[----:B------:R-:W1:Y:S01]  /*0930*/  S2UR UR6, SR_CgaCtaId ;  /* 0x00000000000679c3 */ /* 0x000e620000008800 */
[----:B------:R-:W-:Y:S01]  /*0940*/  UMOV UR9, 0x400 ;  /* 0x0000040000097882 */ /* 0x000fe20000000000 */
[----:B------:R-:W-:Y:S01]  /*0950*/  UMOV UR5, 0x20 ;  /* 0x0000002000057882 */ /* 0x000fe20000000000 */
[----:B------:R-:W-:Y:S01]  /*0960*/  UMOV UR4, 0x80 ;  /* 0x0000008000047882 */ /* 0x000fe20000000000 */
[----:B------:R-:W-:-:S04]  /*0970*/  UIADD3 UR10, UPT, UPT, -UR5, 0x100000, URZ ;  /* 0x00100000050a7890 */ /* 0x000fc8000fffe1ff */
[----:B------:R-:W-:Y:S02]  /*0980*/  USHF.L.U32 UR11, UR10, 0xb, URZ ;  /* 0x0000000b0a0b7899 */ /* 0x000fe400080006ff */
[----:B------:R-:W-:Y:S02]  /*0990*/  USHF.L.U32 UR10, UR10, 0x1, URZ ;  /* 0x000000010a0a7899 */ /* 0x000fe400080006ff */
[----:B------:R-:W-:-:S04]  /*09a0*/  UIADD3 UR4, UPT, UPT, -UR4, 0x100000, URZ ;  /* 0x0010000004047890 */ /* 0x000fc8000fffe1ff */
[----:B------:R-:W-:Y:S02]  /*09b0*/  USHF.L.U32 UR5, UR4, 0xb, URZ ;  /* 0x0000000b04057899 */ /* 0x000fe400080006ff */
[----:B------:R-:W-:Y:S01]  /*09c0*/  USHF.L.U32 UR4, UR4, 0x1, URZ ;  /* 0x0000000104047899 */ /* 0x000fe200080006ff */
[----:B------:R-:W-:Y:S01]  /*09d0*/  ELECT P0, URZ, PT ;  /* 0x0000000000ff782f */ /* 0x000fe20003800000 */
[----:B-1----:R-:W-:Y:S01]  /*09e0*/  ULEA UR6, UR6, UR9, 0x18 ;  /* 0x0000000906067291 */ /* 0x002fe2000f8ec0ff */
[----:B------:R-:W1:Y:S11]  /*09f0*/  FENCE.VIEW.ASYNC.S ;  /* 0x00000000000073c6 */ /* 0x000e760000000000 */
[----:B-1----:R1:W3:Y:S01]  /*0a00*/  SYNCS.EXCH.64 URZ, [UR6+0x180], UR10 ;  /* 0x0001800a06ff75b2 */ /* 0x0022e20008000100 */
[----:B------:R1:W4:Y:S01]  /*0a10*/  SYNCS.EXCH.64 URZ, [UR6+0x190], UR4 ;  /* 0x0001900406ff75b2 */ /* 0x0003220008000100 */
[----:B------:R1:W1:Y:S01]  /*0a20*/  SYNCS.EXCH.64 URZ, [UR6+0x188], UR10 ;  /* 0x0001880a06ff75b2 */ /* 0x0002620008000100 */
[----:B------:R1:W1:Y:S01]  /*0a30*/  SYNCS.EXCH.64 URZ, [UR6+0x198], UR4 ;  /* 0x0001980406ff75b2 */ /* 0x0002620008000100 */
[----:B------:R-:W-:Y:S01]  /*0a40*/  NOP ;  /* 0x0000000000007918 */ /* 0x000fe20000000000 */
.L_x_11:
[----:B------:R-:W2:Y:S01]  /*0a50*/  SHFL.IDX PT, R2, R235, RZ, 0x1f ;  /* 0x00001fffeb027589 */ /* 0x000ea200000e0000 */
[----:B------:R-:W-:Y:S01]  /*0a60*/  NOP ;  /* 0x0000000000007918 */ /* 0x000fe20000000000 */
[----:B--2---:R-:W-:-:S13]  /*0a70*/  ISETP.NE.AND P0, PT, R2, 0x3, PT ;  /* 0x000000030200780c */ /* 0x004fda0003f05270 */
[----:B------:R-:W-:Y:S05]  /*0a80*/  @P0 BRA `(.L_x_12) ;  /* 0x0000000000300947 */ /* 0x000fea0003800000 */
[----:B-1----:R-:W1:Y:S01]  /*0a90*/  S2UR UR5, SR_CgaCtaId ;  /* 0x00000000000579c3 */ /* 0x002e620000008800 */
[----:B------:R-:W-:Y:S01]  /*0aa0*/  UMOV UR6, 0x400 ;  /* 0x0000040000067882 */ /* 0x000fe20000000000 */
[----:B------:R-:W-:Y:S01]  /*0ab0*/  UMOV UR4, 0x20 ;  /* 0x0000002000047882 */ /* 0x000fe20000000000 */
[----:B------:R-:W-:Y:S01]  /*0ac0*/  ELECT P0, URZ, PT ;  /* 0x0000000000ff782f */ /* 0x000fe20003800000 */
[----:B------:R-:W-:-:S04]  /*0ad0*/  UIADD3 UR10, UPT, UPT, -UR4, 0x100000, URZ ;  /* 0x00100000040a7890 */ /* 0x000fc8000fffe1ff */
[----:B------:R-:W-:Y:S02]  /*0ae0*/  USHF.L.U32 UR11, UR10, 0xb, URZ ;  /* 0x0000000b0a0b7899 */ /* 0x000fe400080006ff */
[----:B------:R-:W-:Y:S02]  /*0af0*/  USHF.L.U32 UR10, UR10, 0x1, URZ ;  /* 0x000000010a0a7899 */ /* 0x000fe400080006ff */
[----:B-1----:R-:W-:Y:S01]  /*0b00*/  ULEA UR5, UR5, UR6, 0x18 ;  /* 0x0000000605057291 */ /* 0x002fe2000f8ec0ff */
[----:B------:R-:W1:Y:S11]  /*0b10*/  FENCE.VIEW.ASYNC.S ;  /* 0x00000000000073c6 */ /* 0x000e760000000000 */
[----:B-1----:R2:W1:Y:S01]  /*0b20*/  SYNCS.EXCH.64 URZ, [UR5+0x1a0], UR10 ;  /* 0x0001a00a05ff75b2 */ /* 0x0024620008000100 */
[----:B------:R2:W1:Y:S02]  /*0b30*/  SYNCS.EXCH.64 URZ, [UR5+0x1a8], UR10 ;  /* 0x0001a80a05ff75b2 */ /* 0x0004640008000100 */
[----:B--2---:R-:W-:Y:S01]  /*0b40*/  NOP ;  /* 0x0000000000007918 */ /* 0x004fe20000000000 */
.L_x_12:
[----:B------:R-:W2:Y:S01]  /*0b50*/  SHFL.IDX PT, R2, R235, RZ, 0x1f ;  /* 0x00001fffeb027589 */ /* 0x000ea200000e0000 */
[----:B------:R-:W-:Y:S01]  /*0b60*/  NOP ;  /* 0x0000000000007918 */ /* 0x000fe20000000000 */
[----:B--2---:R-:W-:-:S13]  /*0b70*/  ISETP.NE.AND P0, PT, R2, 0x4, PT ;  /* 0x000000040200780c */ /* 0x004fda0003f05270 */
[----:B------:R-:W-:Y:S05]  /*0b80*/  @P0 BRA `(.L_x_13) ;  /* 0x00000000004c0947 */ /* 0x000fea0003800000 */
[----:B-1----:R-:W1:Y:S01]  /*0b90*/  S2UR UR5, SR_CgaCtaId ;  /* 0x00000000000579c3 */ /* 0x002e620000008800 */
[----:B------:R-:W-:Y:S01]  /*0ba0*/  UMOV UR9, 0x100 ;  /* 0x0000010000097882 */ /* 0x000fe20000000000 */
[----:B------:R-:W-:Y:S01]  /*0bb0*/  UMOV UR6, 0x400 ;  /* 0x0000040000067882 */ /* 0x000fe20000000000 */
[----:B------:R-:W-:Y:S01]  /*0bc0*/  USEL UR9, UR9, 0xe0, UP2 ;  /* 0x000000e009097887 */ /* 0x000fe20009000000 */
[----:B------:R-:W-:Y:S01]  /*0bd0*/  UMOV UR4, 0x1 ;  /* 0x0000000100047882 */ /* 0x000fe20000000000 */
[----:B------:R-:W-:Y:S01]  /*0be0*/  ELECT P0, URZ, PT ;  /* 0x0000000000ff782f */ /* 0x000fe20003800000 */
[----:B------:R-:W-:-:S04]  /*0bf0*/  UIADD3 UR10, UPT, UPT, -UR4, 0x100000, URZ ;  /* 0x00100000040a7890 */ /* 0x000fc8000fffe1ff */
[----:B------:R-:W-:Y:S02]  /*0c00*/  USHF.L.U32 UR11, UR10, 0xb, URZ ;  /* 0x0000000b0a0b7899 */ /* 0x000fe400080006ff */
[----:B------:R-:W-:Y:S02]  /*0c10*/  USHF.L.U32 UR10, UR10, 0x1, URZ ;  /* 0x000000010a0a7899 */ /* 0x000fe400080006ff */
[----:B------:R-:W-:-:S04]  /*0c20*/  UIADD3 UR12, UPT, UPT, -UR9, 0x100000, URZ ;  /* 0x00100000090c7890 */ /* 0x000fc8000fffe1ff */
[----:B------:R-:W-:Y:S02]  /*0c30*/  USHF.L.U32 UR13, UR12, 0xb, URZ ;  /* 0x0000000b0c0d7899 */ /* 0x000fe400080006ff */
[----:B------:R-:W-:Y:S02]  /*0c40*/  USHF.L.U32 UR12, UR12, 0x1, URZ ;  /* 0x000000010c0c7899 */ /* 0x000fe400080006ff */
[----:B-1----:R-:W-:Y:S01]  /*0c50*/  ULEA UR5, UR5, UR6, 0x18 ;  /* 0x0000000605057291 */ /* 0x002fe2000f8ec0ff */
[----:B------:R-:W1:Y:S11]  /*0c60*/  FENCE.VIEW.ASYNC.S ;  /* 0x00000000000073c6 */ /* 0x000e760000000000 */
[----:B-1----:R2:W1:Y:S01]  /*0c70*/  SYNCS.EXCH.64 URZ, [UR5+0x1b0], UR10 ;  /* 0x0001b00a05ff75b2 */ /* 0x0024620008000100 */
[----:B------:R2:W1:Y:S01]  /*0c80*/  SYNCS.EXCH.64 URZ, [UR5+0x1c0], UR12 ;  /* 0x0001c00c05ff75b2 */ /* 0x0004620008000100 */
[----:B------:R2:W1:Y:S01]  /*0c90*/  SYNCS.EXCH.64 URZ, [UR5+0x1b8], UR10 ;  /* 0x0001b80a05ff75b2 */ /* 0x0004620008000100 */
[----:B------:R2:W1:Y:S02]  /*0ca0*/  SYNCS.EXCH.64 URZ, [UR5+0x1c8], UR12 ;  /* 0x0001c80c05ff75b2 */ /* 0x0004640008000100 */
[----:B--2---:R-:W-:Y:S01]  /*0cb0*/  NOP ;  /* 0x0000000000007918 */ /* 0x004fe20000000000 */
.L_x_13:
[----:B------:R-:W2:Y:S01]  /*0cc0*/  SHFL.IDX PT, R2, R235, RZ, 0x1f ;  /* 0x00001fffeb027589 */ /* 0x000ea200000e0000 */
[----:B------:R-:W-:Y:S01]  /*0cd0*/  NOP ;  /* 0x0000000000007918 */ /* 0x000fe20000000000 */
[----:B--2---:R-:W-:-:S13]  /*0ce0*/  ISETP.NE.AND P0, PT, R2, 0x5, PT ;  /* 0x000000050200780c */ /* 0x004fda0003f05270 */
[----:B------:R-:W-:Y:S05]  /*0cf0*/  @P0 BRA `(.L_x_14) ;  /* 0x0000000000580947 */ /* 0x000fea0003800000 */
[----:B-1----:R-:W1:Y:S01]  /*0d00*/  S2UR UR6, SR_CgaCtaId ;  /* 0x00000000000679c3 */ /* 0x002e620000008800 */
        /* <DEDUP_REMOVED lines=12> */
[----:B-1----:R2:W1:Y:S01]  /*0dd0*/  SYNCS.EXCH.64 URZ, [UR6+0x1d0], UR10 ;  /* 0x0001d00a06ff75b2 */ /* 0x0024620008000100 */
[----:B------:R2:W1:Y:S01]  /*0de0*/  SYNCS.EXCH.64 URZ, [UR6+0x1f0], UR4 ;  /* 0x0001f00406ff75b2 */ /* 0x0004620008000100 */
[----:B------:R2:W1:Y:S01]  /*0df0*/  SYNCS.EXCH.64 URZ, [UR6+0x1d8], UR10 ;  /* 0x0001d80a06ff75b2 */ /* 0x0004620008000100 */
[----:B------:R2:W1:Y:S01]  /*0e00*/  SYNCS.EXCH.64 URZ, [UR6+0x1f8], UR4 ;  /* 0x0001f80406ff75b2 */ /* 0x0004620008000100 */
[----:B------:R2:W1:Y:S01]  /*0e10*/  SYNCS.EXCH.64 URZ, [UR6+0x1e0], UR10 ;  /* 0x0001e00a06ff75b2 */ /* 0x0004620008000100 */
[----:B------:R2:W1:Y:S01]  /*0e20*/  SYNCS.EXCH.64 URZ, [UR6+0x200], UR4 ;  /* 0x0002000406ff75b2 */ /* 0x0004620008000100 */
[----:B------:R2:W1:Y:S01]  /*0e30*/  SYNCS.EXCH.64 URZ, [UR6+0x1e8], UR10 ;  /* 0x0001e80a06ff75b2 */ /* 0x0004620008000100 */
[----:B------:R2:W1:Y:S02]  /*0e40*/  SYNCS.EXCH.64 URZ, [UR6+0x208], UR4 ;  /* 0x0002080406ff75b2 */ /* 0x0004640008000100 */
[----:B--2---:R-:W-:Y:S01]  /*0e50*/  NOP ;  /* 0x0000000000007918 */ /* 0x004fe20000000000 */
.L_x_14:
        /* <DEDUP_REMOVED lines=18> */
.L_x_15:
[----:B-1----:R-:W1:Y:S01]  /*0f80*/  S2UR UR5, SR_CTAID.X ;  /* 0x00000000000579c3 */ /* 0x002e620000002500 */
[----:B------:R-:W-:-:S05]  /*0f90*/  CS2R.32 R229, SR_CgaSize ;  /* 0x0000000000e57805 */ /* 0x000fca0000008a00 */
[----:B------:R-:W-:-:S05]  /*0fa0*/  IMAD R229, R229, -0xa0, RZ ;  /* 0xffffff60e5e57824 */ /* 0x000fca00078e02ff */
[----:B------:R-:W-:-:S14]  /*0fb0*/  R2UR UR9, R229 ;  /* 0x00000000e50972ca */ /* 0x000fdc00000e0000 */
[----:B------:R-:W2:Y:S01]  /*0fc0*/  LDCU UR9, c[0x0][UR9+0x2b0] ;  /* 0x00005600090977ac */ /* 0x000ea20008000800 */
[----:B------:R-:W-:Y:S01]  /*0fd0*/  NOP ;  /* 0x0000000000007918 */ /* 0x000fe20000000000 */
[----:B------:R-:W-:-:S05]  /*0fe0*/  CS2R.32 R229, SR_CgaSize ;  /* 0x0000000000e57805 */ /* 0x000fca0000008a00 */
[----:B------:R-:W-:-:S05]  /*0ff0*/  IMAD R229, R229, -0xa0, RZ ;  /* 0xffffff60e5e57824 */ /* 0x000fca00078e02ff */
[----:B------:R-:W-:-:S14]  /*1000*/  R2UR UR6, R229 ;  /* 0x00000000e50672ca */ /* 0x000fdc00000e0000 */
[----:B------:R-:W3:Y:S01]  /*1010*/  LDCU UR6, c[0x0][UR6+0x2b4] ;  /* 0x00005680060677ac */ /* 0x000ee20008000800 */
[----:B------:R-:W4:Y:S08]  /*1020*/  S2UR UR4, SR_CTAID.Y ;  /* 0x00000000000479c3 */ /* 0x000f300000002600 */
[----:B------:R-:W3:Y:S01]  /*1030*/  LDC R9, c[0x0][0xb24] ;  /* 0x0002c900ff097b82 */ /* 0x000ee20000000800 */
[----:B-1----:R-:W-:-:S02]  /*1040*/  I2FP.F32.U32 R4, UR5 ;  /* 0x0000000500047c45 */ /* 0x002fc40008201000 */
[----:B------:R-:W-:-:S05]  /*1050*/  CS2R.32 R5, SR_CgaSize ;  /* 0x0000000000057805 */ /* 0x000fca0000008a00 */
[----:B------:R-:W-:-:S06]  /*1060*/  IMAD R5, R5, -0xa0, RZ ;  /* 0xffffff6005057824 */ /* 0x000fcc00078e02ff */
[----:B------:R-:W1:Y:S01]  /*1070*/  LDC R5, c[0x0][R5+0x2a0] ;  /* 0x0000a80005057b82 */ /* 0x000e620000000800 */
[----:B------:R-:W-:Y:S01]  /*1080*/  MOV R229, UR5 ;  /* 0x0000000500e57c02 */ /* 0x000fe20008000f00 */
[----:B--2---:R-:W-:Y:S01]  /*1090*/  FMUL R4, R4, UR9 ;  /* 0x0000000904047c20 */ /* 0x004fe20008400000 */
[----:B----4-:R-:W-:Y:S02]  /*10a0*/  I2FP.F32.U32 R2, UR4 ;  /* 0x0000000400027c45 */ /* 0x010fe40008201000 */
[----:B------:R-:W-:-:S05]  /*10b0*/  CS2R.32 R3, SR_CgaSize ;  /* 0x0000000000037805 */ /* 0x000fca0000008a00 */
[----:B------:R-:W-:-:S06]  /*10c0*/  IMAD R3, R3, -0xa0, RZ ;  /* 0xffffff6003037824 */ /* 0x000fcc00078e02ff */
[----:B------:R-:W2:Y:S01]  /*10d0*/  LDC R3, c[0x0][R3+0x2a4] ;  /* 0x0000a90003037b82 */ /* 0x000ea20000000800 */
[----:B------:R-:W4:Y:S01]  /*10e0*/  F2I.U32.TRUNC.NTZ R228, R4 ;  /* 0x0000000400e47305 */ /* 0x000f22000020f000 */
[----:B------:R-:W-:Y:S01]  /*10f0*/  MOV R219, UR4 ;  /* 0x0000000400db7c02 */ /* 0x000fe20008000f00 */
[----:B---3--:R-:W-:-:S05]  /*1100*/  FMUL R2, R2, UR6 ;  /* 0x0000000602027c20 */ /* 0x008fca0008400000 */
[----:B------:R-:W-:Y:S01]  /*1110*/  BAR.SYNC.DEFER_BLOCKING 0x0 ;  /* 0x0000000000007b1d */ /* 0x000fe20000010000 */
[----:B------:R-:W-:-:S05]  /*1120*/  ISETP.GE.AND P0, PT, R9, 0x1, PT ;  /* 0x000000010900780c */ /* 0x000fca0003f06270 */
[----:B------:R-:W3:Y:S02]  /*1130*/  F2I.U32.TRUNC.NTZ R218, R2 ;  /* 0x0000000200da7305 */ /* 0x000ee4000020f000 */
[----:B------:R-:W2:Y:S01]  /*1140*/  S2UR UR36, SR_CTAID.Z ;  /* 0x00000000002479c3 */ /* 0x000ea20000002700 */
[----:B----4-:R-:W-:-:S05]  /*1150*/  IADD3 R228, PT, PT, -R228, RZ, RZ ;  /* 0x000000ffe4e47210 */ /* 0x010fca0007ffe1ff */
[----:B-1----:R-:W-:Y:S01]  /*1160*/  IMAD R228, R5, R228, UR5 ;  /* 0x0000000505e47e24 */ /* 0x002fe2000f8e02e4 */
[----:B---3--:R-:W-:-:S05]  /*1170*/  IADD3 R218, PT, PT, -R218, RZ, RZ ;  /* 0x000000ffdada7210 */ /* 0x008fca0007ffe1ff */
[----:B--2---:R-:W-:Y:S01]  /*1180*/  IMAD R218, R3, R218, UR4 ;  /* 0x0000000403da7e24 */ /* 0x004fe2000f8e02da */
[----:B------:R-:W-:Y:S06]  /*1190*/  @!P0 BRA `(.L_x_16) ;  /* 0x0000000000b88947 */ /* 0x000fec0003800000 */
[----:B------:R-:W1:Y:S01]  /*11a0*/  LDC.64 R4, c[0x0][0xb18] ;  /* 0x0002c600ff047b82 */ /* 0x000e620000000a00 */
[----:B------:R-:W-:-:S07]  /*11b0*/  ISETP.NE.AND P0, PT, R9, 0x1, PT ;  /* 0x000000010900780c */ /* 0x000fce0003f05270 */
[----:B------:R-:W2:Y:S08]  /*11c0*/  LDC R10, c[0x0][0xb0c] ;  /* 0x0002c300ff0a7b82 */ /* 0x000eb00000000800 */
[----:B------:R-:W3:Y:S08]  /*11d0*/  LDC R11, c[0x0][0x370] ;  /* 0x0000dc00ff0b7b82 */ /* 0x000ef00000000800 */
[----:B------:R-:W4:Y:S01]  /*11e0*/  LDC R12, c[0x0][0x374] ;  /* 0x0000dd00ff0c7b82 */ /* 0x000f220000000800 */
[----:B-1----:R-:W-:-:S07]  /*11f0*/  ISETP.NE.AND P1, PT, R4, 0x1, PT ;  /* 0x000000010400780c */ /* 0x002fce0003f25270 */
[----:B------:R-:W3:Y:S01]  /*1200*/  LDC.64 R6, c[0x0][0xb10] ;  /* 0x0002c400ff067b82 */ /* 0x000ee20000000a00 */
[----:B--2---:R-:W-:-:S07]  /*1210*/  ISETP.NE.AND P2, PT, R10, 0x1, PT ;  /* 0x000000010a00780c */ /* 0x004fce0003f45270 */
[----:B------:R-:W1:Y:S08]  /*1220*/  LDC R8, c[0x0][0xb20] ;  /* 0x0002c800ff087b82 */ /* 0x000e700000000800 */
[----:B------:R-:W2:Y:S01]  /*1230*/  LDC.64 R2, c[0x0][0xb28] ;  /* 0x0002ca00ff027b82 */ /* 0x000ea20000000a00 */
[----:B----4-:R-:W-:-:S04]  /*1240*/  IMAD.HI.U32 R13, R12, R5, RZ ;  /* 0x000000050c0d7227 */ /* 0x010fc800078e00ff */
[----:B------:R-:W-:-:S04]  /*1250*/  IMAD.HI.U32 R5, R219, R5, RZ ;  /* 0x00000005db057227 */ /* 0x000fc800078e00ff */
[----:B---3--:R-:W-:-:S04]  /*1260*/  IMAD.HI.U32 R14, R11, R6, RZ ;  /* 0x000000060b0e7227 */ /* 0x008fc800078e00ff */
[----:B------:R-:W-:Y:S01]  /*1270*/  IMAD.HI.U32 R16, R229, R6, RZ ;  /* 0x00000006e5107227 */ /* 0x000fe200078e00ff */
[-C--:B------:R-:W-:Y:S02]  /*1280*/  @P2 SHF.R.U32.HI R11, RZ, R7.reuse, R14 ;  /* 0x00000007ff0b2219 */ /* 0x080fe4000001160e */
[-C--:B-1----:R-:W-:Y:S02]  /*1290*/  @P1 SHF.R.U32.HI R12, RZ, R8.reuse, R13 ;  /* 0x00000008ff0c1219 */ /* 0x082fe4000001160d */
[----:B------:R-:W-:Y:S02]  /*12a0*/  SHF.R.U32.HI R8, RZ, R8, R5 ;  /* 0x00000008ff087219 */ /* 0x000fe40000011605 */
[----:B------:R-:W-:Y:S02]  /*12b0*/  SHF.R.U32.HI R16, RZ, R7, R16 ;  /* 0x00000007ff107219 */ /* 0x000fe40000011610 */
[----:B------:R-:W-:Y:S01]  /*12c0*/  SEL R5, R219, R8, !P1 ;  /* 0x00000008db057207 */ /* 0x000fe20004800000 */
[----:B--2---:R-:W-:Y:S01]  /*12d0*/  IMAD.HI.U32 R14, R12, R2, RZ ;  /* 0x000000020c0e7227 */ /* 0x004fe200078e00ff */
[----:B------:R-:W-:-:S03]  /*12e0*/  SEL R7, R229, R16, !P2 ;  /* 0x00000010e5077207 */ /* 0x000fc60005000000 */
[----:B------:R-:W-:Y:S01]  /*12f0*/  IMAD.HI.U32 R6, R11, R2, RZ ;  /* 0x000000020b067227 */ /* 0x000fe200078e00ff */
[----:B------:R-:W-:-:S04]  /*1300*/  @P0 SHF.R.U32.HI R12, RZ, R3, R14 ;  /* 0x00000003ff0c0219 */ /* 0x000fc8000001160e */
[----:B------:R-:W-:Y:S01]  /*1310*/  @P0 SHF.R.U32.HI R11, RZ, R3, R6 ;  /* 0x00000003ff0b0219 */ /* 0x000fe20000011606 */
[----:B------:R-:W-:-:S04]  /*1320*/  IMAD R12, R12, R9, RZ ;  /* 0x000000090c0c7224 */ /* 0x000fc800078e02ff */
[----:B------:R-:W-:Y:S01]  /*1330*/  IMAD R6, R11, R9, RZ ;  /* 0x000000090b067224 */ /* 0x000fe200078e02ff */
[----:B------:R-:W-:-:S04]  /*1340*/  ISETP.GE.AND P1, PT, R5, R12, PT ;  /* 0x0000000c0500720c */ /* 0x000fc80003f26270 */
[----:B------:R-:W-:Y:S01]  /*1350*/  ISETP.GE.OR P1, PT, R7, R6, P1 ;  /* 0x000000060700720c */ /* 0x000fe20000f26670 */
[----:B------:R-:W-:-:S05]  /*1360*/  IMAD.HI.U32 R6, R5, R2, RZ ;  /* 0x0000000205067227 */ /* 0x000fca00078e00ff */
[----:B------:R-:W-:-:S04]  /*1370*/  SHF.R.U32.HI R6, RZ, R3, R6 ;  /* 0x00000003ff067219 */ /* 0x000fc80000011606 */
[----:B------:R-:W-:-:S03]  /*1380*/  SEL R6, R5, R6, !P0 ;  /* 0x0000000605067207 */ /* 0x000fc60004000000 */
[----:B------:R-:W-:Y:S01]  /*1390*/  @!P1 IMAD.HI.U32 R8, R7, R2, RZ ;  /* 0x0000000207089227 */ /* 0x000fe200078e00ff */
[----:B------:R-:W-:-:S04]  /*13a0*/  IADD3 R2, PT, PT, -R6, RZ, RZ ;  /* 0x000000ff06027210 */ /* 0x000fc80007ffe1ff */
[----:B------:R-:W-:Y:S01]  /*13b0*/  @!P1 SHF.R.U32.HI R8, RZ, R3, R8 ;  /* 0x00000003ff089219 */ /* 0x000fe20000011608 */
[----:B------:R-:W-:-:S03]  /*13c0*/  IMAD R2, R9, R2, R5 ;  /* 0x0000000209027224 */ /* 0x000fc600078e0205 */
[----:B------:R-:W-:Y:S02]  /*13d0*/  @!P1 SEL R3, R7, R8, !P0 ;  /* 0x0000000807039207 */ /* 0x000fe40004000000 */
[----:B------:R-:W-:-:S03]  /*13e0*/  IADD3 R8, PT, PT, -R5, RZ, RZ ;  /* 0x000000ff05087210 */ /* 0x000fc60007ffe1ff */
[--C-:B------:R-:W-:Y:S02]  /*13f0*/  @!P1 IMAD.IADD R6, R6, 0x1, -R3.reuse ;  /* 0x0000000106069824 */ /* 0x100fe400078e0a03 */
[----:B------:R-:W-:Y:S01]  /*1400*/  @!P1 IMAD R3, R2, R11, R3 ;  /* 0x0000000b02039224 */ /* 0x000fe200078e0203 */
[----:B------:R-:W-:Y:S01]  /*1410*/  IADD3 R2, PT, PT, -R7, RZ, RZ ;  /* 0x000000ff07027210 */ /* 0x000fe20007ffe1ff */
[----:B------:R-:W-:Y:S02]  /*1420*/  @!P1 IMAD R5, R6, R9, R7 ;  /* 0x0000000906059224 */ /* 0x000fe400078e0207 */
[----:B------:R-:W-:Y:S02]  /*1430*/  IMAD R8, R4, R8, R219 ;  /* 0x0000000804087224 */ /* 0x000fe400078e02db */
[----:B------:R-:W-:Y:S02]  /*1440*/  @!P1 IMAD.MOV.U32 R7, RZ, RZ, R3 ;  /* 0x000000ffff079224 */ /* 0x000fe400078e0003 */
[----:B------:R-:W-:-:S02]  /*1450*/  IMAD R2, R10, R2, R229 ;  /* 0x000000020a027224 */ /* 0x000fc400078e02e5 */
[----:B------:R-:W-:Y:S02]  /*1460*/  IMAD R219, R5, R4, R8 ;  /* 0x0000000405db7224 */ /* 0x000fe400078e0208 */
[----:B------:R-:W-:Y:S02]  /*1470*/  IMAD R229, R7, R10, R2 ;  /* 0x0000000a07e57224 */ /* 0x000fe400078e0202 */
.L_x_16:
[----:B------:R-:W1:Y:S01]  /*1480*/  LDCU UR4, c[0x0][0xb30] ;  /* 0x00016600ff0477ac */ /* 0x000e620008000800 */
[----:B------:R-:W2:Y:S08]  /*1490*/  S2UR UR37, SR_CgaCtaId ;  /* 0x00000000002579c3 */ /* 0x000eb00000008800 */
[----:B------:R-:W3:Y:S01]  /*14a0*/  LDC R108, c[0x0][0xb24] ;  /* 0x0002c900ff6c7b82 */ /* 0x000ee20000000800 */
[----:B-1----:R-:W-:-:S09]  /*14b0*/  UISETP.NE.AND UP1, UPT, UR4, 0x1, UPT ;  /* 0x000000010400788c */ /* 0x002fd2000bf25270 */
[----:B--2---:R-:W-:Y:S05]  /*14c0*/  BRA.U UP1, `(.L_x_17) ;  /* 0x0000000101407547 */ /* 0x004fea000b800000 */
[----:B------:R-:W1:Y:S08]  /*14d0*/  LDC.64 R4, c[0x0][0xb10] ;  /* 0x0002c400ff047b82 */ /* 0x000e700000000a00 */
[----:B------:R-:W2:Y:S08]  /*14e0*/  LDC.64 R2, c[0x0][0xb18] ;  /* 0x0002c600ff027b82 */ /* 0x000eb00000000a00 */
[----:B------:R-:W4:Y:S08]  /*14f0*/  LDC R6, c[0x0][0xb20] ;  /* 0x0002c800ff067b82 */ /* 0x000f300000000800 */
[----:B------:R-:W3:Y:S01]  /*1500*/  LDC R8, c[0x0][0xb0c] ;  /* 0x0002c300ff087b82 */ /* 0x000ee20000000800 */
[----:B-1----:R-:W-:-:S05]  /*1510*/  IMAD.HI.U32 R4, R229, R4, RZ ;  /* 0x00000004e5047227 */ /* 0x002fca00078e00ff */
[----:B------:R-:W-:Y:S01]  /*1520*/  SHF.R.U32.HI R4, RZ, R5, R4 ;  /* 0x00000005ff047219 */ /* 0x000fe20000011604 */
[----:B--2---:R-:W-:Y:S01]  /*1530*/  IMAD.HI.U32 R3, R219, R3, RZ ;  /* 0x00000003db037227 */ /* 0x004fe200078e00ff */
[----:B------:R-:W-:-:S04]  /*1540*/  ISETP.NE.AND P0, PT, R2, 0x1, PT ;  /* 0x000000010200780c */ /* 0x000fc80003f05270 */
[----:B----4-:R-:W-:-:S04]  /*1550*/  SHF.R.U32.HI R6, RZ, R6, R3 ;  /* 0x00000006ff067219 */ /* 0x010fc80000011603 */
[----:B------:R-:W-:Y:S02]  /*1560*/  SEL R3, R219, R6, !P0 ;  /* 0x00000006db037207 */ /* 0x000fe40004000000 */
[----:B---3--:R-:W-:-:S04]  /*1570*/  ISETP.NE.AND P1, PT, R8, 0x1, PT ;  /* 0x000000010800780c */ /* 0x008fc80003f25270 */
[----:B------:R-:W-:-:S05]  /*1580*/  SEL R4, R229, R4, !P1 ;  /* 0x00000004e5047207 */ /* 0x000fca0004800000 */
[----:B------:R-:W-:Y:S02]  /*1590*/  IMAD.IADD R5, R3, 0x1, -R4 ;  /* 0x0000000103057824 */ /* 0x000fe400078e0a04 */
[----:B------:R-:W-:Y:S02]  /*15a0*/  IMAD.IADD R3, R4, 0x1, -R3 ;  /* 0x0000000104037824 */ /* 0x000fe400078e0a03 */
[----:B------:R-:W-:Y:S02]  /*15b0*/  IMAD R229, R5, R8, R229 ;  /* 0x0000000805e57224 */ /* 0x000fe400078e02e5 */
[----:B------:R-:W-:-:S07]  /*15c0*/  IMAD R219, R3, R2, R219 ;  /* 0x0000000203db7224 */ /* 0x000fce00078e02db */
.L_x_17:
[----:B------:R-:W-:Y:S01]  /*15d0*/  BAR.SYNC.DEFER_BLOCKING 0x0 ;  /* 0x0000000000007b1d */ /* 0x000fe20000010000 */
[----:B------:R-:W-:Y:S01]  /*15e0*/  UISETP.NE.AND UP1, UPT, UR8, 0x2, UPT ;  /* 0x000000020800788c */ /* 0x000fe2000bf25270 */
[----:B------:R-:W-:Y:S02]  /*15f0*/  ISETP.NE.OR P5, PT, R0, 0x2, !P5 ;  /* 0x000000020000780c */ /* 0x000fe40006fa5670 */
[----:B------:R-:W-:-:S06]  /*1600*/  LOP3.LUT R2, R241, 0x1f, RZ, 0xc0, !PT ;  /* 0x0000001ff1027812 */ /* 0x000fcc00078ec0ff */
[----:B------:R-:W-:Y:S05]  /*1610*/  BRA.U UP1, `(.L_x_18) ;  /* 0x0000001d01307547 */ /* 0x000fea000b800000 */
[----:B------:R-:W1:Y:S01]  /*1620*/  LDCU UR15, c[0x0][0x38c] ;  /* 0x00007180ff0f77ac */ /* 0x000e620008000800 */
[----:B------:R-:W2:Y:S01]  /*1630*/  LDC R9, c[0x0][0x370] ;  /* 0x0000dc00ff097b82 */ /* 0x000ea20000000800 */
[----:B------:R-:W-:Y:S01]  /*1640*/  PLOP3.LUT P1, PT, PT, PT, UP2, 0x80, 0x8 ;  /* 0x000000000008781c */ /* 0x000fe20003f2f028 */
[----:B------:R-:W-:Y:S01]  /*1650*/  HFMA2 R12, -RZ, RZ, 0, 0 ;  /* 0x00000000ff0c7431 */ /* 0x000fe200000001ff */
[----:B------:R-:W-:Y:S01]  /*1660*/  ISETP.EQ.OR P4, PT, R2, RZ, P5 ;  /* 0x000000ff0200720c */ /* 0x000fe20002f82670 */
[----:B------:R-:W-:Y:S01]  /*1670*/  IMAD.MOV.U32 R15, RZ, RZ, 0x1 ;  /* 0x00000001ff0f7424 */ /* 0x000fe200078e00ff */
[----:B------:R-:W-:Y:S01]  /*1680*/  PLOP3.LUT P1, PT, P1, PT, PT, 0x8, 0x80 ;  /* 0x000000000080781c */ /* 0x000fe20000f2e170 */
[----:B------:R-:W-:Y:S01]  /*1690*/  IMAD.MOV.U32 R14, RZ, RZ, RZ ;  /* 0x000000ffff0e7224 */ /* 0x000fe200078e00ff */
[----:B------:R-:W-:Y:S01]  /*16a0*/  MOV R8, 0x1 ;  /* 0x0000000100087802 */ /* 0x000fe20000000f00 */
[----:B------:R-:W4:Y:S01]  /*16b0*/  LDC R0, c[0x0][0x374] ;  /* 0x0000dd00ff007b82 */ /* 0x000f220000000800 */
[----:B------:R-:W-:Y:S01]  /*16c0*/  IMAD.MOV.U32 R10, RZ, RZ, RZ ;  /* 0x000000ffff0a7224 */ /* 0x000fe200078e00ff */
[----:B------:R-:W2:Y:S01]  /*16d0*/  LDCU.64 UR24, c[0x0][0x348] ;  /* 0x00006900ff1877ac */ /* 0x000ea20008000a00 */
[----:B------:R-:W-:Y:S01]  /*16e0*/  UMOV UR13, URZ ;  /* 0x000000ff000d7c82 */ /* 0x000fe20008000000 */
[----:B-1----:R-:W-:-:S04]  /*16f0*/  UIADD3 UR5, UPT, UPT, UR15, 0xf, URZ ;  /* 0x0000000f0f057890 */ /* 0x002fc8000fffe0ff */
[----:B------:R-:W-:-:S04]  /*1700*/  USHF.R.S32.HI UR4, URZ, 0x1f, UR5 ;  /* 0x0000001fff047899 */ /* 0x000fc80008011405 */
[----:B------:R-:W-:-:S04]  /*1710*/  ULEA.HI UR4, UR4, UR5, URZ, 0x4 ;  /* 0x0000000504047291 */ /* 0x000fc8000f8f20ff */
[----:B------:R-:W-:Y:S02]  /*1720*/  USHF.R.S32.HI UR22, URZ, 0x4, UR4 ;  /* 0x00000004ff167899 */ /* 0x000fe40008011404 */
[----:B------:R-:W-:Y:S02]  /*1730*/  UIADD3 UR4, UPT, UPT, UR15, -0x1, URZ ;  /* 0xffffffff0f047890 */ /* 0x000fe4000fffe0ff */
[----:B------:R-:W-:Y:S02]  /*1740*/  UISETP.LT.U32.AND UP0, UPT, UR22, 0x18, UPT ;  /* 0x000000181600788c */ /* 0x000fe4000bf01070 */
[----:B------:R-:W-:Y:S02]  /*1750*/  UISETP.GE.U32.AND UP1, UPT, UR4, -0x1f, UPT ;  /* 0xffffffe10400788c */ /* 0x000fe4000bf26070 */
[----:B------:R-:W-:Y:S02]  /*1760*/  USEL UR21, UR22, 0x18, UP0 ;  /* 0x0000001816157887 */ /* 0x000fe40008000000 */
[----:B------:R-:W-:-:S02]  /*1770*/  UIADD3 UR15, UPT, UPT, UR15, 0x1e, URZ ;  /* 0x0000001e0f0f7890 */ /* 0x000fc4000fffe0ff */
[----:B------:R-:W-:Y:S02]  /*1780*/  UIADD3 UR7, UPT, UPT, UR21, -0x1, URZ ;  /* 0xffffffff15077890 */ /* 0x000fe4000fffe0ff */
[----:B------:R-:W-:-:S03]  /*1790*/  UIADD3 UR14, UPT, UPT, UR22, -UR21, URZ ;  /* 0x80000015160e7290 */ /* 0x000fc6000fffe0ff */
[----:B------:R-:W-:-:S04]  /*17a0*/  @UP1 UIADD3 UR7, UPT, UPT, UR21, URZ, URZ ;  /* 0x000000ff15071290 */ /* 0x000fc8000fffe0ff */
[----:B--2---:R-:W-:-:S12]  /*17b0*/  UIADD3 UR7, UPT, UPT, UR7, 0x1, URZ ;  /* 0x0000000107077890 */ /* 0x004fd8000fffe0ff */
.L_x_36:
[----:B------:R-:W-:Y:S01]  /*17c0*/  UISETP.NE.AND UP0, UPT, UR37, URZ, UPT ;  /* 0x000000ff2500728c */ /* 0x000fe2000bf05270 */
[----:B------:R-:W1:Y:S08]  /*17d0*/  S2UR UR37, SR_CgaCtaId ;  /* 0x00000000002579c3 */ /* 0x000e700000008800 */
[----:B------:R-:W-:Y:S05]  /*17e0*/  BRA.U UP0, `(.L_x_19) ;  /* 0x0000000100347547 */ /* 0x000fea000b800000 */
[----:B------:R-:W2:Y:S01]  /*17f0*/  S2R R2, SR_CgaCtaId ;  /* 0x0000000000027919 */ /* 0x000ea20000008800 */
[----:B------:R-:W-:-:S04]  /*1800*/  MOV R3, 0x400 ;  /* 0x0000040000037802 */ /* 0x000fc80000000f00 */
[----:B--2---:R-:W-:Y:S02]  /*1810*/  LEA R3, R2, R3, 0x18 ;  /* 0x0000000302037211 */ /* 0x004fe400078ec0ff */
[----:B------:R-:W-:-:S03]  /*1820*/  SHF.L.U32 R2, R8, 0x1f, RZ ;  /* 0x0000001f08027819 */ /* 0x000fc600000006ff */
[----:B------:R-:W-:-:S04]  /*1830*/  IMAD R3, R10, 0x8, R3 ;  /* 0x000000080a037824 */ /* 0x000fc800078e0203 */
[----:B------:R-:W2:Y:S02]  /*1840*/  SYNCS.PHASECHK.TRANS64.TRYWAIT P0, [R3+URZ+0x220], R2 ;  /* 0x00022002030075a7 */ /* 0x000ea400080011ff */
[----:B--2---:R-:W-:Y:S05]  /*1850*/  @!P0 BRA `(.L_x_20) ;  /* 0x0000007c007c8947 */ /* 0x004fea0003800000 */
.L_x_133:
[----:B------:R-:W-:Y:S01]  /*1860*/  VIADD R10, R10, 0x1 ;  /* 0x000000010a0a7836 */ /* 0x000fe20000000000 */
[----:B------:R2:W-:Y:S04]  /*1870*/  SYNCS.ARRIVE.TRANS64.A1T0 RZ, [R3+URZ+0x210], RZ ;  /* 0x000210ff03ff79a7 */ /* 0x0005e800081000ff */
[----:B------:R-:W-:-:S04]  /*1880*/  ISETP.NE.AND P0, PT, R10, 0x2, PT ;  /* 0x000000020a00780c */ /* 0x000fc80003f05270 */
[----:B------:R-:W-:Y:S02]  /*1890*/  SEL R10, R10, RZ, P0 ;  /* 0x000000ff0a0a7207 */ /* 0x000fe40000000000 */
[----:B--2---:R-:W-:-:S04]  /*18a0*/  SEL R3, RZ, 0x1, P0 ;  /* 0x00000001ff037807 */ /* 0x004fc80000000000 */
[----:B------:R-:W-:-:S07]  /*18b0*/  LOP3.LUT R8, R8, R3, RZ, 0x3c, !PT ;  /* 0x0000000308087212 */ /* 0x000fce00078e3cff */
.L_x_19:
[----:B------:R-:W-:Y:S01]  /*18c0*/  UMOV UR4, 0x400 ;  /* 0x0000040000047882 */ /* 0x000fe20000000000 */
[----:B------:R-:W-:Y:S01]  /*18d0*/  SHF.L.U32 R2, R15, 0x1f, RZ ;  /* 0x0000001f0f027819 */ /* 0x000fe200000006ff */
[----:B-1----:R-:W-:Y:S01]  /*18e0*/  ULEA UR4, UR37, UR4, 0x18 ;  /* 0x0000000425047291 */ /* 0x002fe2000f8ec0ff */
[----:B------:R-:W-:Y:S01]  /*18f0*/  R2UR UR35, R229 ;  /* 0x00000000e52372ca */ /* 0x000fe200000e0000 */
[----:B------:R-:W-:Y:S01]  /*1900*/  UISETP.GE.U32.AND UP0, UPT, UR15, 0x1f, UPT ;  /* 0x0000001f0f00788c */ /* 0x000fe2000bf06070 */
[----:B------:R-:W-:Y:S01]  /*1910*/  R2UR UR11, R219 ;  /* 0x00000000db0b72ca */ /* 0x000fe200000e0000 */
[----:B------:R-:W-:Y:S01]  /*1920*/  ULEA UR5, UR13, UR4, 0x3 ;  /* 0x000000040d057291 */ /* 0x000fe2000f8e18ff */
[----:B------:R-:W-:-:S08]  /*1930*/  UMOV UR23, URZ ;  /* 0x000000ff00177c82 */ /* 0x000fd00008000000 */
[----:B------:R1:W2:Y:S01]  /*1940*/  SYNCS.PHASECHK.TRANS64.TRYWAIT P0, [UR5+0xc0], R2 ;  /* 0x0000c002ff0075a7 */ /* 0x0002a20008001105 */
[----:B------:R-:W-:Y:S02]  /*1950*/  USHF.L.U32 UR35, UR35, 0x6, URZ ;  /* 0x0000000623237899 */ /* 0x000fe400080006ff */
[----:B------:R-:W-:Y:S01]  /*1960*/  UIMAD UR11, UR11, 0xb0, URZ ;  /* 0x000000b00b0b78a4 */ /* 0x000fe2000f8e02ff */
[----:B------:R-:W-:Y:S11]  /*1970*/  BRA.U !UP0, `(.L_x_21) ;  /* 0x0000000108a87547 */ /* 0x000ff6000b800000 */
[----:B------:R-:W-:Y:S01]  /*1980*/  UMOV UR16, URZ ;  /* 0x000000ff00107c82 */ /* 0x000fe20008000000 */
[----:B------:R-:W-:-:S05]  /*1990*/  UMOV UR6, UR13 ;  /* 0x0000000d00067c82 */ /* 0x000fca0008000000 */
.L_x_26:
[----:B--2---:R-:W-:Y:S01]  /*19a0*/  @!P5 MOV R3, 0x1e00 ;  /* 0x00001e000003d802 */ /* 0x004fe20000000f00 */
[----:B-1----:R-:W-:Y:S01]  /*19b0*/  ULEA UR33, UR6, UR4, 0x3 ;  /* 0x0000000406217291 */ /* 0x002fe2000f8e18ff */
[----:B--2---:R-:W-:Y:S11]  /*19c0*/  @P0 BRA `(.L_x_22) ;  /* 0x00000000000c0947 */ /* 0x004ff60003800000 */
[----:B------:R-:W-:Y:S04]  /*19d0*/  SHF.L.U32 R5, R15, 0x1f, RZ ;  /* 0x0000001f0f057819 */ /* 0x000fe800000006ff */
[----:B------:R-:W2:Y:S02]  /*19e0*/  SYNCS.PHASECHK.TRANS64.TRYWAIT P0, [UR33+0xc0], R5 ;  /* 0x0000c005ff0075a7 */ /* 0x000ea40008001121 */
[----:B--2---:R-:W-:Y:S05]  /*19f0*/  @!P0 BRA `(.L_x_23) ;  /* 0x0000007c00288947 */ /* 0x004fea0003800000 */
.L_x_22:
[----:B------:R2:W-:Y:S01]  /*1a00*/  @!P5 SYNCS.ARRIVE.TRANS64 RZ, [UR33], R3 ;  /* 0x00000003ffffd9a7 */ /* 0x0005e20008000021 */
[----:B------:R-:W-:Y:S04]  /*1a10*/  BSSY.RECONVERGENT B0, `(.L_x_24) ;  /* 0x0000003000007945 */ /* 0x000fe80003800200 */
[----:B------:R-:W-:Y:S05]  /*1a20*/  @P4 BRA `(.L_x_25) ;  /* 0x0000000000044947 */ /* 0x000fea0003800000 */
[----:B------:R-:W-:Y:S05]  /*1a30*/  BPT.TRAP 0x1 ;  /* 0x000000040000795c */ /* 0x000fea0000300000 */
.L_x_25:
[----:B------:R-:W-:Y:S05]  /*1a40*/  BSYNC.RECONVERGENT B0 ;  /* 0x0000000000007941 */ /* 0x000fea0003800200 */
.L_x_24:
[----:B------:R-:W-:Y:S02]  /*1a50*/  UIADD3 UR13, UPT, UPT, UR6, 0x1, URZ ;  /* 0x00000001060d7890 */ /* 0x000fe4000fffe0ff */
[----:B------:R-:W-:Y:S02]  /*1a60*/  UIADD3 UR18, UP1, UPT, UR24, 0x80, URZ ;  /* 0x0000008018127890 */ /* 0x000fe4000ff3e0ff */
[----:B------:R-:W-:Y:S02]  /*1a70*/  UISETP.NE.AND UP0, UPT, UR13, 0x18, UPT ;  /* 0x000000180d00788c */ /* 0x000fe4000bf05270 */
[----:B------:R-:W-:Y:S02]  /*1a80*/  ULEA UR32, UR6, UR4, 0xb ;  /* 0x0000000406207291 */ /* 0x000fe4000f8e58ff */
[----:B------:R-:W-:Y:S02]  /*1a90*/  USEL UR9, URZ, 0x1, UP0 ;  /* 0x00000001ff097887 */ /* 0x000fe40008000000 */
[----:B------:R-:W-:Y:S02]  /*1aa0*/  USEL UR13, UR13, URZ, UP0 ;  /* 0x000000ff0d0d7287 */ /* 0x000fe40008000000 */
[----:B------:R-:W-:Y:S02]  /*1ab0*/  USHF.L.U32 UR34, UR16, 0x4, URZ ;  /* 0x0000000410227899 */ /* 0x000fe400080006ff */
[----:B------:R-:W-:Y:S01]  /*1ac0*/  ULEA UR8, UR13, UR4, 0x3 ;  /* 0x000000040d087291 */ /* 0x000fe2000f8e18ff */
[----:B------:R-:W-:Y:S01]  /*1ad0*/  LOP3.LUT R15, R15, UR9, RZ, 0x3c, !PT ;  /* 0x000000090f0f7c12 */ /* 0x000fe2000f8e3cff */
[----:B------:R-:W-:Y:S02]  /*1ae0*/  UIADD3.X UR19, UPT, UPT, URZ, UR25, URZ, UP1, !UPT ;  /* 0x00000019ff137290 */ /* 0x000fe40008ffe4ff */
[----:B------:R-:W-:Y:S01]  /*1af0*/  UIADD3 UR32, UPT, UPT, UR32, 0xb400, URZ ;  /* 0x0000b40020207890 */ /* 0x000fe2000fffe0ff */
[----:B-1----:R-:W-:Y:S01]  /*1b00*/  SHF.L.U32 R2, R15, 0x1f, RZ ;  /* 0x0000001f0f027819 */ /* 0x002fe200000006ff */
[----:B------:R-:W-:Y:S02]  /*1b10*/  UIMAD UR5, UR6, 0x1600, UR4 ;  /* 0x00001600060578a4 */ /* 0x000fe4000f8e0204 */
[----:B------:R-:W-:Y:S01]  /*1b20*/  UIADD3 UR26, UP0, UPT, UR24, 0x180, URZ ;  /* 0x00000180181a7890 */ /* 0x000fe2000ff1e0ff */
[----:B------:R1:W1:Y:S01]  /*1b30*/  SYNCS.PHASECHK.TRANS64.TRYWAIT P0, [UR8+0xc0], R2 ;  /* 0x0000c002ff0075a7 */ /* 0x0002620008001108 */
[----:B------:R-:W-:Y:S01]  /*1b40*/  UMOV UR28, 0x0 ;  /* 0x00000000001c7882 */ /* 0x000fe20000000000 */
[----:B------:R-:W-:Y:S01]  /*1b50*/  UMOV UR29, 0x10000000 ;  /* 0x10000000001d7882 */ /* 0x000fe20000000000 */
[----:B------:R-:W-:Y:S01]  /*1b60*/  UIADD3 UR8, UPT, UPT, UR5, 0x17400, URZ ;  /* 0x0001740005087890 */ /* 0x000fe2000fffe0ff */
[----:B------:R1:W-:Y:S01]  /*1b70*/  UTMALDG.3D [UR32], [UR18], desc[UR28] ;  /* 0x00001c20120075b4 */ /* 0x0003e20008011000 */
[----:B------:R-:W-:Y:S02]  /*1b80*/  UIADD3.X UR27, UPT, UPT, URZ, UR25, URZ, UP0, !UPT ;  /* 0x00000019ff1b7290 */ /* 0x000fe400087fe4ff */
[----:B------:R-:W-:Y:S01]  /*1b90*/  UIADD3 UR16, UPT, UPT, UR16, 0x1, URZ ;  /* 0x0000000110107890 */ /* 0x000fe2000fffe0ff */
[----:B------:R-:W-:Y:S01]  /*1ba0*/  UMOV UR12, UR36 ;  /* 0x00000024000c7c82 */ /* 0x000fe20008000000 */
[----:B------:R-:W-:Y:S01]  /*1bb0*/  UMOV UR9, UR33 ;  /* 0x0000002100097c82 */ /* 0x000fe20008000000 */
[----:B------:R-:W-:Y:S01]  /*1bc0*/  UMOV UR10, UR34 ;  /* 0x00000022000a7c82 */ /* 0x000fe20008000000 */
[----:B------:R-:W-:Y:S03]  /*1bd0*/  UISETP.NE.AND UP0, UPT, UR16, UR7, UPT ;  /* 0x000000071000728c */ /* 0x000fe6000bf05270 */
[----:B------:R1:W-:Y:S01]  /*1be0*/  UTMALDG.3D [UR8], [UR26], desc[UR28] ;  /* 0x00001c081a0075b4 */ /* 0x0003e20008011000 */
[----:B------:R-:W-:Y:S01]  /*1bf0*/  UMOV UR23, UR7 ;  /* 0x0000000700177c82 */ /* 0x000fe20008000000 */
[----:B------:R-:W-:Y:S04]  /*1c00*/  UMOV UR6, UR13 ;  /* 0x0000000d00067c82 */ /* 0x000fe80008000000 */
[----:B------:R-:W-:Y:S05]  /*1c10*/  BRA.U UP0, `(.L_x_26) ;  /* 0xfffffffd00607547 */ /* 0x000fea000b83ffff */
.L_x_21:
[----:B------:R-:W-:Y:S01]  /*1c20*/  ULEA UR5, UR13, UR4, 0x3 ;  /* 0x000000040d057291 */ /* 0x000fe2000f8e18ff */
[----:B-1----:R-:W-:Y:S01]  /*1c30*/  SHF.L.U32 R2, R15, 0x1f, RZ ;  /* 0x0000001f0f027819 */ /* 0x002fe200000006ff */
[----:B------:R-:W-:Y:S01]  /*1c40*/  @!P1 SYNCS.ARRIVE.TRANS64.A1T0 RZ, [UR4+0x1a8], RZ ;  /* 0x0001a8ffffff99a7 */ /* 0x000fe20008100004 */
[----:B------:R-:W-:-:S06]  /*1c50*/  UISETP.GT.AND UP0, UPT, UR22, UR21, UPT ;  /* 0x000000151600728c */ /* 0x000fcc000bf04270 */
[----:B--2---:R1:W2:Y:S03]  /*1c60*/  SYNCS.PHASECHK.TRANS64.TRYWAIT P0, [UR5+0xc0], R2 ;  /* 0x0000c002ff0075a7 */ /* 0x0042a60008001105 */
[----:B------:R-:W-:Y:S05]  /*1c70*/  BRA.U !UP0, `(.L_x_27) ;  /* 0x0000000108ac7547 */ /* 0x000fea000b800000 */
[----:B------:R-:W-:Y:S01]  /*1c80*/  UIADD3 UR26, UPT, UPT, UR14, UR23, URZ ;  /* 0x000000170e1a7290 */ /* 0x000fe2000fffe0ff */
[----:B------:R-:W-:-:S11]  /*1c90*/  UMOV UR6, UR13 ;  /* 0x0000000d00067c82 */ /* 0x000fd60008000000 */
.L_x_32:
[----:B--2---:R-:W-:Y:S01]  /*1ca0*/  @!P5 MOV R3, 0x1e00 ;  /* 0x00001e000003d802 */ /* 0x004fe20000000f00 */
[----:B-1----:R-:W-:Y:S01]  /*1cb0*/  ULEA UR17, UR6, UR4, 0x3 ;  /* 0x0000000406117291 */ /* 0x002fe2000f8e18ff */
[----:B--2---:R-:W-:Y:S11]  /*1cc0*/  @P0 BRA `(.L_x_28) ;  /* 0x00000000000c0947 */ /* 0x004ff60003800000 */
[----:B------:R-:W-:Y:S04]  /*1cd0*/  SHF.L.U32 R5, R15, 0x1f, RZ ;  /* 0x0000001f0f057819 */ /* 0x000fe800000006ff */
[----:B------:R-:W2:Y:S02]  /*1ce0*/  SYNCS.PHASECHK.TRANS64.TRYWAIT P0, [UR17+0xc0], R5 ;  /* 0x0000c005ff0075a7 */ /* 0x000ea40008001111 */
[----:B--2---:R-:W-:Y:S05]  /*1cf0*/  @!P0 BRA `(.L_x_29) ;  /* 0x0000007800808947 */ /* 0x004fea0003800000 */
.L_x_28:
[----:B------:R2:W-:Y:S01]  /*1d00*/  @!P5 SYNCS.ARRIVE.TRANS64 RZ, [UR17], R3 ;  /* 0x00000003ffffd9a7 */ /* 0x0005e20008000011 */
[----:B------:R-:W-:Y:S04]  /*1d10*/  BSSY.RECONVERGENT B0, `(.L_x_30) ;  /* 0x0000003000007945 */ /* 0x000fe80003800200 */
[----:B------:R-:W-:Y:S05]  /*1d20*/  @P4 BRA `(.L_x_31) ;  /* 0x0000000000044947 */ /* 0x000fea0003800000 */
[----:B------:R-:W-:Y:S05]  /*1d30*/  BPT.TRAP 0x1 ;  /* 0x000000040000795c */ /* 0x000fea0000300000 */
.L_x_31:
[----:B------:R-:W-:Y:S05]  /*1d40*/  BSYNC.RECONVERGENT B0 ;  /* 0x0000000000007941 */ /* 0x000fea0003800200 */
.L_x_30:
[----:B------:R-:W-:Y:S02]  /*1d50*/  UIADD3 UR13, UPT, UPT, UR6, 0x1, URZ ;  /* 0x00000001060d7890 */ /* 0x000fe4000fffe0ff */
[----:B------:R-:W-:Y:S02]  /*1d60*/  ULEA UR16, UR6, UR4, 0xb ;  /* 0x0000000406107291 */ /* 0x000fe4000f8e58ff */
[----:B------:R-:W-:Y:S02]  /*1d70*/  UISETP.NE.AND UP0, UPT, UR13, 0x18, UPT ;  /* 0x000000180d00788c */ /* 0x000fe4000bf05270 */
[----:B------:R-:W-:Y:S02]  /*1d80*/  UIADD3 UR32, UP1, UPT, UR24, 0x80, URZ ;  /* 0x0000008018207890 */ /* 0x000fe4000ff3e0ff */
[----:B------:R-:W-:Y:S02]  /*1d90*/  USEL UR9, URZ, 0x1, UP0 ;  /* 0x00000001ff097887 */ /* 0x000fe40008000000 */
[----:B------:R-:W-:Y:S02]  /*1da0*/  USEL UR13, UR13, URZ, UP0 ;  /* 0x000000ff0d0d7287 */ /* 0x000fe40008000000 */
[----:B------:R-:W-:Y:S02]  /*1db0*/  USHF.L.U32 UR18, UR23, 0x4, URZ ;  /* 0x0000000417127899 */ /* 0x000fe400080006ff */
[----:B------:R-:W-:Y:S01]  /*1dc0*/  ULEA UR8, UR13, UR4, 0x3 ;  /* 0x000000040d087291 */ /* 0x000fe2000f8e18ff */
[----:B------:R-:W-:Y:S01]  /*1dd0*/  LOP3.LUT R15, R15, UR9, RZ, 0x3c, !PT ;  /* 0x000000090f0f7c12 */ /* 0x000fe2000f8e3cff */
[----:B------:R-:W-:Y:S02]  /*1de0*/  UIADD3 UR16, UPT, UPT, UR16, 0xb400, URZ ;  /* 0x0000b40010107890 */ /* 0x000fe4000fffe0ff */
[----:B------:R-:W-:Y:S01]  /*1df0*/  UIADD3.X UR33, UPT, UPT, URZ, UR25, URZ, UP1, !UPT ;  /* 0x00000019ff217290 */ /* 0x000fe20008ffe4ff */
[----:B-1----:R-:W-:Y:S01]  /*1e00*/  SHF.L.U32 R2, R15, 0x1f, RZ ;  /* 0x0000001f0f027819 */ /* 0x002fe200000006ff */
[----:B------:R-:W-:Y:S02]  /*1e10*/  UIMAD UR5, UR6, 0x1600, UR4 ;  /* 0x00001600060578a4 */ /* 0x000fe4000f8e0204 */
[----:B------:R-:W-:Y:S01]  /*1e20*/  UIADD3 UR30, UP0, UPT, UR24, 0x180, URZ ;  /* 0x00000180181e7890 */ /* 0x000fe2000ff1e0ff */
[----:B------:R1:W1:Y:S01]  /*1e30*/  SYNCS.PHASECHK.TRANS64.TRYWAIT P0, [UR8+0xc0], R2 ;  /* 0x0000c002ff0075a7 */ /* 0x0002620008001108 */
[----:B------:R-:W-:Y:S01]  /*1e40*/  UIADD3 UR8, UPT, UPT, UR5, 0x17400, URZ ;  /* 0x0001740005087890 */ /* 0x000fe2000fffe0ff */
[----:B------:R-:W-:Y:S01]  /*1e50*/  UMOV UR28, 0x0 ;  /* 0x00000000001c7882 */ /* 0x000fe20000000000 */
[----:B------:R-:W-:Y:S01]  /*1e60*/  UMOV UR29, 0x10000000 ;  /* 0x10000000001d7882 */ /* 0x000fe20000000000 */
[----:B------:R-:W-:Y:S01]  /*1e70*/  UMOV UR19, UR35 ;  /* 0x0000002300137c82 */ /* 0x000fe20008000000 */
[----:B------:R-:W-:Y:S01]  /*1e80*/  UMOV UR20, UR36 ;  /* 0x0000002400147c82 */ /* 0x000fe20008000000 */
[----:B------:R-:W-:Y:S01]  /*1e90*/  UIADD3.X UR31, UPT, UPT, URZ, UR25, URZ, UP0, !UPT ;  /* 0x00000019ff1f7290 */ /* 0x000fe200087fe4ff */
[----:B------:R1:W-:Y:S01]  /*1ea0*/  UTMALDG.3D [UR16], [UR32], desc[UR28] ;  /* 0x00001c10200075b4 */ /* 0x0003e20008011000 */
[----:B------:R-:W-:Y:S01]  /*1eb0*/  UIADD3 UR23, UPT, UPT, UR23, 0x1, URZ ;  /* 0x0000000117177890 */ /* 0x000fe2000fffe0ff */
[----:B------:R-:W-:Y:S01]  /*1ec0*/  UMOV UR12, UR36 ;  /* 0x00000024000c7c82 */ /* 0x000fe20008000000 */
[----:B------:R-:W-:Y:S01]  /*1ed0*/  UMOV UR9, UR17 ;  /* 0x0000001100097c82 */ /* 0x000fe20008000000 */
[----:B------:R-:W-:Y:S01]  /*1ee0*/  UMOV UR10, UR18 ;  /* 0x00000012000a7c82 */ /* 0x000fe20008000000 */
[----:B------:R-:W-:Y:S03]  /*1ef0*/  UISETP.NE.AND UP0, UPT, UR23, UR26, UPT ;  /* 0x0000001a1700728c */ /* 0x000fe6000bf05270 */
[----:B------:R1:W-:Y:S01]  /*1f00*/  UTMALDG.3D [UR8], [UR30], desc[UR28] ;  /* 0x00001c081e0075b4 */ /* 0x0003e20008011000 */
[----:B------:R-:W-:Y:S05]  /*1f10*/  UMOV UR6, UR13 ;  /* 0x0000000d00067c82 */ /* 0x000fea0008000000 */
[----:B------:R-:W-:Y:S05]  /*1f20*/  BRA.U UP0, `(.L_x_32) ;  /* 0xfffffffd005c7547 */ /* 0x000fea000b83ffff */
.L_x_27:
[----:B-1----:R-:W-:Y:S01]  /*1f30*/  LEA R2, R14, UR4, 0x3 ;  /* 0x000000040e027c11 */ /* 0x002fe2000f8e18ff */
[----:B------:R-:W-:Y:S01]  /*1f40*/  NOP ;  /* 0x0000000000007918 */ /* 0x000fe20000000000 */
[----:B--2---:R-:W-:Y:S02]  /*1f50*/  SHF.L.U32 R3, R12, 0x1f, RZ ;  /* 0x0000001f0c037819 */ /* 0x004fe400000006ff */
[----:B------:R-:W-:Y:S02]  /*1f60*/  LEA R4, R14, UR4, 0x4 ;  /* 0x000000040e047c11 */ /* 0x000fe4000f8e20ff */
[----:B------:R-:W1:Y:S02]  /*1f70*/  SYNCS.PHASECHK.TRANS64.TRYWAIT P0, [R2+URZ+0x1b0], R3 ;  /* 0x0001b003020075a7 */ /* 0x000e6400080011ff */
[----:B-1----:R-:W-:Y:S05]  /*1f80*/  @!P0 BRA `(.L_x_33) ;  /* 0x0000007400f48947 */ /* 0x002fea0003800000 */
.L_x_136:
[----:B------:R-:W2:Y:S01]  /*1f90*/  LDS.128 R4, [R4+0x240] ;  /* 0x0002400004047984 */ /* 0x000ea20000000c00 */
[----:B---3--:R-:W-:Y:S01]  /*1fa0*/  ISETP.GE.AND P0, PT, R108, 0x1, PT ;  /* 0x000000016c00780c */ /* 0x008fe20003f06270 */
[----:B-1----:R-:W-:Y:S01]  /*1fb0*/  VIADD R2, R2, 0x1c0 ;  /* 0x000001c002027836 */ /* 0x002fe20000000000 */
[----:B------:R-:W-:Y:S01]  /*1fc0*/  @!PT LDS RZ, [RZ] ;  /* 0x00000000fffff984 */ /* 0x000fe20000000800 */
[----:B------:R-:W-:Y:S01]  /*1fd0*/  @!PT LDS RZ, [RZ] ;  /* 0x00000000fffff984 */ /* 0x000fe20000000800 */
[----:B------:R-:W-:Y:S01]  /*1fe0*/  @!PT LDS RZ, [RZ] ;  /* 0x00000000fffff984 */ /* 0x000fe20000000800 */
[----:B------:R-:W-:Y:S01]  /*1ff0*/  @!PT LDS RZ, [RZ] ;  /* 0x00000000fffff984 */ /* 0x000fe20000000800 */
[----:B------:R1:W-:Y:S06]  /*2000*/  MEMBAR.ALL.CTA ;  /* 0x0000000000007992 */ /* 0x0003ec0000008000 */
[----:B-1----:R-:W1:Y:S01]  /*2010*/  FENCE.VIEW.ASYNC.S ;  /* 0x00000000000073c6 */ /* 0x002e620000000000 */
[----:B------:R-:W-:-:S04]  /*2020*/  PRMT R2, RZ, 0x654, R2 ;  /* 0x00000654ff027816 */ /* 0x000fc80000000002 */
[----:B-1----:R1:W-:Y:S01]  /*2030*/  SYNCS.ARRIVE.TRANS64.RED.A1T0 RZ, [R2+URZ], RZ ;  /* 0x000000ff02ff79a7 */ /* 0x0023e200081004ff */
[----:B--2---:R-:W-:-:S13]  /*2040*/  LOP3.LUT P2, RZ, R6, 0x1, RZ, 0xc0, !PT ;  /* 0x0000000106ff7812 */ /* 0x004fda000784c0ff */
[----:B------:R-:W-:Y:S01]  /*2050*/  @P2 SHF.R.U32.HI R3, RZ, 0x10, R5 ;  /* 0x00000010ff032819 */ /* 0x000fe20000011605 */
[----:B------:R-:W-:Y:S01]  /*2060*/  VOTEU.ANY UP0, P2 ;  /* 0x0000000000ff7886 */ /* 0x000fe20001000100 */
[----:B------:R-:W-:Y:S02]  /*2070*/  @P2 MOV R13, R4 ;  /* 0x00000004000d2202 */ /* 0x000fe40000000f00 */
[----:B------:R-:W-:Y:S02]  /*2080*/  @P2 R2UR.BROADCAST UR5, R3 ;  /* 0x00000000030522ca */ /* 0x000fe400008e0000 */
[----:B------:R-:W-:-:S11]  /*2090*/  @P2 LOP3.LUT R11, R5, 0xffff, RZ, 0xc0, !PT ;  /* 0x0000ffff050b2812 */ /* 0x000fd600078ec0ff */
[----:B------:R-:W-:Y:S01]  /*20a0*/  @UP0 UMOV UR36, UR5 ;  /* 0x0000000500240c82 */ /* 0x000fe20008000000 */
[----:B-1----:R-:W-:Y:S05]  /*20b0*/  @!P0 BRA `(.L_x_34) ;  /* 0x0000000000b88947 */ /* 0x002fea0003800000 */
[----:B------:R-:W4:Y:S01]  /*20c0*/  LDC.64 R4, c[0x0][0xb18] ;  /* 0x0002c600ff047b82 */ /* 0x000f220000000a00 */
[----:B------:R-:W-:-:S07]  /*20d0*/  ISETP.NE.AND P3, PT, R108, 0x1, PT ;  /* 0x000000016c00780c */ /* 0x000fce0003f65270 */
[----:B------:R-:W1:Y:S08]  /*20e0*/  LDC.64 R6, c[0x0][0xb10] ;  /* 0x0002c400ff067b82 */ /* 0x000e700000000a00 */
[----:B------:R-:W2:Y:S08]  /*20f0*/  LDC R16, c[0x0][0xb20] ;  /* 0x0002c800ff107b82 */ /* 0x000eb00000000800 */
[----:B------:R-:W3:Y:S01]  /*2100*/  LDC R18, c[0x0][0xb0c] ;  /* 0x0002c300ff127b82 */ /* 0x000ee20000000800 */
[----:B----4-:R-:W-:Y:S01]  /*2110*/  IMAD.HI.U32 R17, R0, R5, RZ ;  /* 0x0000000500117227 */ /* 0x010fe200078e00ff */
[----:B------:R-:W-:-:S03]  /*2120*/  ISETP.NE.AND P0, PT, R4, 0x1, PT ;  /* 0x000000010400780c */ /* 0x000fc60003f05270 */
[----:B------:R-:W-:-:S03]  /*2130*/  IMAD.HI.U32 R5, R11, R5, RZ ;  /* 0x000000050b057227 */ /* 0x000fc600078e00ff */
[----:B------:R-:W4:Y:S01]  /*2140*/  LDC.64 R2, c[0x0][0xb28] ;  /* 0x0002ca00ff027b82 */ /* 0x000f220000000a00 */
[----:B-1----:R-:W-:-:S04]  /*2150*/  IMAD.HI.U32 R20, R9, R6, RZ ;  /* 0x0000000609147227 */ /* 0x002fc800078e00ff */
[----:B------:R-:W-:Y:S01]  /*2160*/  IMAD.HI.U32 R22, R13, R6, RZ ;  /* 0x000000060d167227 */ /* 0x000fe200078e00ff */
[----:B------:R-:W-:Y:S02]  /*2170*/  SHF.R.U32.HI R20, RZ, R7, R20 ;  /* 0x00000007ff147219 */ /* 0x000fe40000011614 */
[-C--:B--2---:R-:W-:Y:S02]  /*2180*/  SHF.R.U32.HI R17, RZ, R16.reuse, R17 ;  /* 0x00000010ff117219 */ /* 0x084fe40000011611 */
[----:B------:R-:W-:Y:S02]  /*2190*/  SHF.R.U32.HI R16, RZ, R16, R5 ;  /* 0x00000010ff107219 */ /* 0x000fe40000011605 */
[----:B------:R-:W-:Y:S02]  /*21a0*/  SEL R17, R0, R17, !P0 ;  /* 0x0000001100117207 */ /* 0x000fe40004000000 */
[----:B------:R-:W-:Y:S02]  /*21b0*/  SHF.R.U32.HI R22, RZ, R7, R22 ;  /* 0x00000007ff167219 */ /* 0x000fe40000011616 */
[----:B---3--:R-:W-:-:S02]  /*21c0*/  ISETP.NE.AND P1, PT, R18, 0x1, PT ;  /* 0x000000011200780c */ /* 0x008fc40003f25270 */
[----:B------:R-:W-:Y:S02]  /*21d0*/  SEL R5, R11, R16, !P0 ;  /* 0x000000100b057207 */ /* 0x000fe40004000000 */
[----:B------:R-:W-:Y:S02]  /*21e0*/  SEL R19, R9, R20, !P1 ;  /* 0x0000001409137207 */ /* 0x000fe40004800000 */
[----:B------:R-:W-:Y:S01]  /*21f0*/  SEL R7, R13, R22, !P1 ;  /* 0x000000160d077207 */ /* 0x000fe20004800000 */
[----:B----4-:R-:W-:-:S04]  /*2200*/  IMAD.HI.U32 R20, R17, R2, RZ ;  /* 0x0000000211147227 */ /* 0x010fc800078e00ff */
        /* <DEDUP_REMOVED lines=10> */
[----:B------:R-:W-:-:S04]  /*22b0*/  @!P0 IMAD.HI.U32 R16, R7, R2, RZ ;  /* 0x0000000207108227 */ /* 0x000fc800078e00ff */
[----:B------:R-:W-:Y:S01]  /*22c0*/  IMAD.MOV R2, RZ, RZ, -R6 ;  /* 0x000000ffff027224 */ /* 0x000fe200078e0a06 */
[----:B------:R-:W-:-:S03]  /*22d0*/  @!P0 SHF.R.U32.HI R16, RZ, R3, R16 ;  /* 0x00000003ff108219 */ /* 0x000fc60000011610 */
[----:B------:R-:W-:Y:S01]  /*22e0*/  IMAD R2, R108, R2, R5 ;  /* 0x000000026c027224 */ /* 0x000fe200078e0205 */
        /* <DEDUP_REMOVED lines=11> */
.L_x_34:
[----:B------:R-:W1:Y:S02]  /*23a0*/  LDCU UR5, c[0x0][0xb30] ;  /* 0x00016600ff0577ac */ /* 0x000e640008000800 */
[----:B-1----:R-:W-:-:S09]  /*23b0*/  UISETP.NE.AND UP0, UPT, UR5, 0x1, UPT ;  /* 0x000000010500788c */ /* 0x002fd2000bf05270 */
[----:B------:R-:W-:Y:S05]  /*23c0*/  BRA.U UP0, `(.L_x_35) ;  /* 0x0000000100407547 */ /* 0x000fea000b800000 */
[----:B------:R-:W1:Y:S08]  /*23d0*/  LDC.64 R4, c[0x0][0xb10] ;  /* 0x0002c400ff047b82 */ /* 0x000e700000000a00 */
[----:B------:R-:W2:Y:S08]  /*23e0*/  LDC.64 R2, c[0x0][0xb18] ;  /* 0x0002c600ff027b82 */ /* 0x000eb00000000a00 */
[----:B------:R-:W3:Y:S08]  /*23f0*/  LDC R6, c[0x0][0xb20] ;  /* 0x0002c800ff067b82 */ /* 0x000ef00000000800 */
[----:B------:R-:W4:Y:S01]  /*2400*/  LDC R16, c[0x0][0xb0c] ;  /* 0x0002c300ff107b82 */ /* 0x000f220000000800 */
[----:B-1----:R-:W-:-:S05]  /*2410*/  IMAD.HI.U32 R4, R13, R4, RZ ;  /* 0x000000040d047227 */ /* 0x002fca00078e00ff */
[----:B------:R-:W-:Y:S01]  /*2420*/  SHF.R.U32.HI R4, RZ, R5, R4 ;  /* 0x00000005ff047219 */ /* 0x000fe20000011604 */
[----:B--2---:R-:W-:Y:S01]  /*2430*/  IMAD.HI.U32 R3, R11, R3, RZ ;  /* 0x000000030b037227 */ /* 0x004fe200078e00ff */
[----:B------:R-:W-:-:S04]  /*2440*/  ISETP.NE.AND P0, PT, R2, 0x1, PT ;  /* 0x000000010200780c */ /* 0x000fc80003f05270 */
[----:B---3--:R-:W-:-:S04]  /*2450*/  SHF.R.U32.HI R6, RZ, R6, R3 ;  /* 0x00000006ff067219 */ /* 0x008fc80000011603 */
[----:B------:R-:W-:Y:S02]  /*2460*/  SEL R3, R11, R6, !P0 ;  /* 0x000000060b037207 */ /* 0x000fe40004000000 */
[----:B----4-:R-:W-:-:S04]  /*2470*/  ISETP.NE.AND P1, PT, R16, 0x1, PT ;  /* 0x000000011000780c */ /* 0x010fc80003f25270 */
[----:B------:R-:W-:-:S05]  /*2480*/  SEL R4, R13, R4, !P1 ;  /* 0x000000040d047207 */ /* 0x000fca0004800000 */
[----:B------:R-:W-:Y:S02]  /*2490*/  IMAD.IADD R5, R3, 0x1, -R4 ;  /* 0x0000000103057824 */ /* 0x000fe400078e0a04 */
[----:B------:R-:W-:Y:S02]  /*24a0*/  IMAD.IADD R3, R4, 0x1, -R3 ;  /* 0x0000000104037824 */ /* 0x000fe400078e0a03 */
[----:B------:R-:W-:Y:S02]  /*24b0*/  IMAD R13, R5, R16, R13 ;  /* 0x00000010050d7224 */ /* 0x000fe400078e020d */
[----:B------:R-:W-:-:S07]  /*24c0*/  IMAD R11, R3, R2, R11 ;  /* 0x00000002030b7224 */ /* 0x000fce00078e020b */
.L_x_35:
[----:B------:R-:W-:Y:S01]  /*24d0*/  VIADD R14, R14, 0x1 ;  /* 0x000000010e0e7836 */ /* 0x000fe20000000000 */
[----:B------:R-:W-:Y:S01]  /*24e0*/  PLOP3.LUT P1, PT, PT, PT, PT, 0x80, 0x8 ;  /* 0x000000000008781c */ /* 0x000fe20003f2f070 */
[----:B------:R-:W-:Y:S02]  /*24f0*/  IMAD.IADD R229, R13, 0x1, R228 ;  /* 0x000000010de57824 */ /* 0x000fe400078e02e4 */
[----:B------:R-:W-:Y:S01]  /*2500*/  IMAD.IADD R219, R11, 0x1, R218 ;  /* 0x000000010bdb7824 */ /* 0x000fe200078e02da */
[----:B------:R-:W-:-:S04]  /*2510*/  ISETP.NE.AND P0, PT, R14, 0x2, PT ;  /* 0x000000020e00780c */ /* 0x000fc80003f05270 */
[----:B------:R-:W-:Y:S02]  /*2520*/  SEL R3, RZ, 0x1, P0 ;  /* 0x00000001ff037807 */ /* 0x000fe40000000000 */
[----:B------:R-:W-:Y:S02]  /*2530*/  SEL R14, R14, RZ, P0 ;  /* 0x000000ff0e0e7207 */ /* 0x000fe40000000000 */
[----:B------:R-:W-:Y:S01]  /*2540*/  LOP3.LUT R12, R12, R3, RZ, 0x3c, !PT ;  /* 0x000000030c0c7212 */ /* 0x000fe200078e3cff */
[----:B------:R-:W-:Y:S06]  /*2550*/  @P2 BRA `(.L_x_36) ;  /* 0xfffffff000982947 */ /* 0x000fec000383ffff */
[----:B------:R-:W-:Y:S01]  /*2560*/  UIADD3 UR4, UPT, UPT, UR4, 0xc0, URZ ;  /* 0x000000c004047890 */ /* 0x000fe2000fffe0ff */
[----:B------:R-:W-:-:S03]  /*2570*/  SHF.L.U32 R3, R15, 0x1f, RZ ;  /* 0x0000001f0f037819 */ /* 0x000fc600000006ff */
[----:B------:R-:W-:-:S09]  /*2580*/  ULEA UR5, UR13, UR4, 0x3 ;  /* 0x000000040d057291 */ /* 0x000fd2000f8e18ff */
[----:B------:R-:W1:Y:S02]  /*2590*/  SYNCS.PHASECHK.TRANS64.TRYWAIT P0, [UR5], R3 ;  /* 0x00000003ff0075a7 */ /* 0x000e640008001105 */
[----:B-1----:R-:W-:Y:S05]  /*25a0*/  @!P0 BRA `(.L_x_37) ;  /* 0x0000007000808947 */ /* 0x002fea0003800000 */
.L_x_138:
[----:B------:R-:W-:-:S04]  /*25b0*/  UIADD3 UR6, UPT, UPT, UR13, 0x1, URZ ;  /* 0x000000010d067890 */ /* 0x000fc8000fffe0ff */
[----:B------:R-:W-:-:S04]  /*25c0*/  UISETP.NE.AND UP0, UPT, UR6, 0x18, UPT ;  /* 0x000000180600788c */ /* 0x000fc8000bf05270 */
[----:B------:R-:W-:Y:S02]  /*25d0*/  USEL UR7, URZ, 0x1, UP0 ;  /* 0x00000001ff077887 */ /* 0x000fe40008000000 */
[----:B------:R-:W-:-:S04]  /*25e0*/  USEL UR6, UR6, URZ, UP0 ;  /* 0x000000ff06067287 */ /* 0x000fc80008000000 */
[----:B------:R-:W-:Y:S01]  /*25f0*/  ULEA UR5, UR6, UR4, 0x3 ;  /* 0x0000000406057291 */ /* 0x000fe2000f8e18ff */
[----:B------:R-:W-:-:S04]  /*2600*/  LOP3.LUT R2, R15, UR7, RZ, 0x3c, !PT ;  /* 0x000000070f027c12 */ /* 0x000fc8000f8e3cff */
[----:B-1----:R-:W-:-:S04]  /*2610*/  SHF.L.U32 R3, R2, 0x1f, RZ ;  /* 0x0000001f02037819 */ /* 0x002fc800000006ff */
[----:B------:R-:W1:Y:S02]  /*2620*/  SYNCS.PHASECHK.TRANS64.TRYWAIT P0, [UR5], R3 ;  /* 0x00000003ff0075a7 */ /* 0x000e640008001105 */
[----:B-1----:R-:W-:Y:S05]  /*2630*/  @!P0 BRA `(.L_x_38) ;  /* 0x0000007000748947 */ /* 0x002fea0003800000 */
.L_x_140:
        /* <DEDUP_REMOVED lines=9> */
.L_x_142:
        /* <DEDUP_REMOVED lines=9> */
.L_x_144:
        /* <DEDUP_REMOVED lines=9> */
.L_x_146:
        /* <DEDUP_REMOVED lines=9> */
.L_x_148:
        /* <DEDUP_REMOVED lines=9> */
.L_x_150:
        /* <DEDUP_REMOVED lines=9> */
.L_x_152:
        /* <DEDUP_REMOVED lines=9> */
.L_x_154:
        /* <DEDUP_REMOVED lines=9> */
.L_x_156:
        /* <DEDUP_REMOVED lines=9> */
.L_x_158:
        /* <DEDUP_REMOVED lines=9> */
.L_x_160:
        /* <DEDUP_REMOVED lines=9> */
.L_x_162:
        /* <DEDUP_REMOVED lines=9> */
.L_x_164:
        /* <DEDUP_REMOVED lines=9> */
.L_x_166:
        /* <DEDUP_REMOVED lines=9> */
.L_x_168:
        /* <DEDUP_REMOVED lines=9> */
.L_x_170:
        /* <DEDUP_REMOVED lines=9> */
.L_x_172:
        /* <DEDUP_REMOVED lines=9> */
.L_x_174:
        /* <DEDUP_REMOVED lines=9> */
.L_x_176:
        /* <DEDUP_REMOVED lines=9> */
.L_x_178:
        /* <DEDUP_REMOVED lines=9> */
.L_x_180:
        /* <DEDUP_REMOVED lines=9> */
.L_x_182:
[----:B------:R-:W-:-:S04]  /*3210*/  UIADD3 UR6, UPT, UPT, UR6, 0x1, URZ ;  /* 0x0000000106067890 */ /* 0x000fc8000fffe0ff */
[----:B------:R-:W-:-:S04]  /*3220*/  UISETP.NE.AND UP0, UPT, UR6, 0x18, UPT ;  /* 0x000000180600788c */ /* 0x000fc8000bf05270 */
[----:B------:R-:W-:Y:S02]  /*3230*/  USEL UR5, URZ, 0x1, UP0 ;  /* 0x00000001ff057887 */ /* 0x000fe40008000000 */
[----:B------:R-:W-:-:S04]  /*3240*/  USEL UR6, UR6, URZ, UP0 ;  /* 0x000000ff06067287 */ /* 0x000fc80008000000 */
[----:B------:R-:W-:Y:S01]  /*3250*/  ULEA UR6, UR6, UR4, 0x3 ;  /* 0x0000000406067291 */ /* 0x000fe2000f8e18ff */
[----:B-1----:R-:W-:-:S04]  /*3260*/  LOP3.LUT R3, R2, UR5, RZ, 0x3c, !PT ;  /* 0x0000000502037c12 */ /* 0x002fc8000f8e3cff */
[----:B------:R-:W-:Y:S01]  /*3270*/  SHF.L.U32 R3, R3, 0x1f, RZ ;  /* 0x0000001f03037819 */ /* 0x000fe200000006ff */
[----:B----4-:R-:W-:-:S07]  /*3280*/  IMAD.U32 R0, RZ, RZ, UR6 ;  /* 0x00000006ff007e24 */ /* 0x010fce000f8e00ff */
.L_x_60:
[----:B-1----:R1:W2:Y:S02]  /*3290*/  SYNCS.PHASECHK.TRANS64.TRYWAIT P0, [R0+URZ], R3 ;  /* 0x00000003000075a7 */ /* 0x0022a400080011ff */
[----:B--2---:R-:W-:Y:S05]  /*32a0*/  @!P0 NANOSLEEP.SYNCS 0x989680 ;  /* 0x009896800000895d */ /* 0x004fea0003900000 */
[----:B------:R-:W2:Y:S02]  /*32b0*/  @!P0 SYNCS.PHASECHK.TRANS64 P0, [R0+URZ], R3 ;  /* 0x00000003000085a7 */ /* 0x000ea400080010ff */
[----:B--2---:R-:W-:Y:S05]  /*32c0*/  @P0 EXIT ;  /* 0x000000000000094d */ /* 0x004fea0003800000 */
[----:B------:R-:W-:Y:S05]  /*32d0*/  BRA `(.L_x_60) ;  /* 0xfffffffc00ec7947 */ /* 0x000fea000383ffff */
.L_x_18:
[----:B------:R-:W-:-:S04]  /*32e0*/  UISETP.NE.AND UP1, UPT, UR37, URZ, UPT ;  /* 0x000000ff2500728c */ /* 0x000fc8000bf25270 */
[----:B------:R-:W-:-:S09]  /*32f0*/  UISETP.NE.OR UP1, UPT, UR8, 0x1, UP1 ;  /* 0x000000010800788c */ /* 0x000fd20008f25670 */
[----:B------:R-:W-:Y:S05]  /*3300*/  BRA.U UP1, `(.L_x_61) ;  /* 0x0000000501487547 */ /* 0x000fea000b800000 */
[----:B------:R-:W-:Y:S01]  /*3310*/  ISETP.NE.AND P2, PT, R2, RZ, PT ;  /* 0x000000ff0200720c */ /* 0x000fe20003f45270 */
[----:B------:R-:W-:Y:S01]  /*3320*/  IMAD.MOV.U32 R12, RZ, RZ, 0x1 ;  /* 0x00000001ff0c7424 */ /* 0x000fe200078e00ff */
[----:B------:R-:W-:Y:S02]  /*3330*/  CS2R R10, SRZ ;  /* 0x00000000000a7805 */ /* 0x000fe4000001ff00 */
[----:B------:R-:W-:Y:S01]  /*3340*/  CS2R R8, SRZ ;  /* 0x0000000000087805 */ /* 0x000fe2000001ff00 */
[----:B------:R-:W-:Y:S01]  /*3350*/  UMOV UR4, 0x400 ;  /* 0x0000040000047882 */ /* 0x000fe20000000000 */
[----:B------:R-:W-:Y:S01]  /*3360*/  UMOV UR6, URZ ;  /* 0x000000ff00067c82 */ /* 0x000fe20008000000 */
[----:B------:R-:W-:-:S12]  /*3370*/  ULEA UR37, UR37, UR4, 0x18 ;  /* 0x0000000425257291 */ /* 0x000fd8000f8ec0ff */
.L_x_65:
[----:B------:R-:W-:Y:S02]  /*3380*/  LEA R0, R8, UR37, 0x3 ;  /* 0x0000002508007c11 */ /* 0x000fe4000f8e18ff */
[----:B------:R-:W-:-:S03]  /*3390*/  SHF.L.U32 R5, R9, 0x1f, RZ ;  /* 0x0000001f09057819 */ /* 0x000fc600000006ff */
[----:B------:R-:W-:Y:S01]  /*33a0*/  VIADD R4, R0, 0x220 ;  /* 0x0000022000047836 */ /* 0x000fe20000000000 */
[----:B------:R-:W1:Y:S02]  /*33b0*/  SYNCS.PHASECHK.TRANS64.TRYWAIT P0, [R0+URZ+0x210], R5 ;  /* 0x00021005000075a7 */ /* 0x000e6400080011ff */
[----:B-1----:R-:W-:Y:S05]  /*33c0*/  @!P0 BRA `(.L_x_62) ;  /* 0x0000006c00208947 */ /* 0x002fea0003800000 */
.L_x_183:
[----:B------:R-:W-:Y:S01]  /*33d0*/  ULEA UR5, UR6, UR37, 0x3 ;  /* 0x0000002506057291 */ /* 0x000fe2000f8e18ff */
[----:B------:R-:W-:Y:S02]  /*33e0*/  PRMT R4, RZ, 0x654, R4 ;  /* 0x00000654ff047816 */ /* 0x000fe40000000004 */
[----:B-1----:R-:W-:Y:S01]  /*33f0*/  SHF.L.U32 R5, R12, 0x1f, RZ ;  /* 0x0000001f0c057819 */ /* 0x002fe200000006ff */
[----:B------:R-:W-:Y:S01]  /*3400*/  UIADD3 UR4, UPT, UPT, UR5, 0x1b0, URZ ;  /* 0x000001b005047890 */ /* 0x000fe2000fffe0ff */
[----:B------:R1:W-:Y:S05]  /*3410*/  SYNCS.ARRIVE.TRANS64.RED.A1T0 RZ, [R4+URZ], RZ ;  /* 0x000000ff04ff79a7 */ /* 0x0003ea00081004ff */
[----:B------:R-:W-:Y:S01]  /*3420*/  IMAD.U32 R7, RZ, RZ, UR4 ;  /* 0x00000004ff077e24 */ /* 0x000fe2000f8e00ff */
[----:B------:R-:W2:Y:S04]  /*3430*/  SYNCS.PHASECHK.TRANS64.TRYWAIT P0, [UR5+0x1c0], R5 ;  /* 0x0001c005ff0075a7 */ /* 0x000ea80008001105 */
[----:B------:R-:W-:Y:S01]  /*3440*/  PRMT R6, R2, 0x654, R7 ;  /* 0x0000065402067816 */ /* 0x000fe20000000007 */
[----:B-1----:R-:W-:Y:S01]  /*3450*/  @!P2 IMAD.MOV.U32 R4, RZ, RZ, 0x10 ;  /* 0x00000010ff04a424 */ /* 0x002fe200078e00ff */
[----:B--2---:R-:W-:Y:S06]  /*3460*/  @!P0 BRA `(.L_x_63) ;  /* 0x0000006c000c8947 */ /* 0x004fec0003800000 */
.L_x_185:
[----:B------:R-:W-:Y:S01]  /*3470*/  ULEA UR4, UR6, UR37, 0x4 ;  /* 0x0000002506047291 */ /* 0x000fe2000f8e20ff */
[----:B------:R-:W-:Y:S01]  /*3480*/  SEL R3, R6, R3, !P2 ;  /* 0x0000000306037207 */ /* 0x000fe20005000000 */
[----:B------:R-:W-:Y:S01]  /*3490*/  UIADD3 UR5, UPT, UPT, UR5, 0x1b0, URZ ;  /* 0x000001b005057890 */ /* 0x000fe2000fffe0ff */
[----:B-1----:R-:W-:Y:S01]  /*34a0*/  LEA R0, R11, UR37, 0x3 ;  /* 0x000000250b007c11 */ /* 0x002fe2000f8e18ff */
[----:B------:R-:W-:Y:S01]  /*34b0*/  UIADD3 UR4, UPT, UPT, UR4, 0x240, URZ ;  /* 0x0000024004047890 */ /* 0x000fe2000fffe0ff */
[----:B------:R-:W-:Y:S01]  /*34c0*/  SHF.L.U32 R5, R10, 0x1f, RZ ;  /* 0x0000001f0a057819 */ /* 0x000fe200000006ff */
[----:B------:R1:W-:Y:S01]  /*34d0*/  @!P2 SYNCS.ARRIVE.TRANS64.RED RZ, [R3+URZ], R4 ;  /* 0x0000000403ffa9a7 */ /* 0x0003e200080004ff */
[----:B------:R-:W-:Y:S01]  /*34e0*/  UIADD3 UR6, UPT, UPT, UR6, 0x1, URZ ;  /* 0x0000000106067890 */ /* 0x000fe2000fffe0ff */
[----:B------:R-:W-:-:S03]  /*34f0*/  VIADD R8, R8, 0x1 ;  /* 0x0000000108087836 */ /* 0x000fc60000000000 */
[----:B------:R-:W-:Y:S02]  /*3500*/  UISETP.NE.AND UP0, UPT, UR6, 0x2, UPT ;  /* 0x000000020600788c */ /* 0x000fe4000bf05270 */
[----:B------:R-:W-:Y:S06]  /*3510*/  UGETNEXTWORKID.BROADCAST [UR4], [UR5] ;  /* 0x00000000040073ca */ /* 0x000fec0008000100 */
[----:B------:R-:W-:Y:S01]  /*3520*/  USEL UR4, URZ, 0x1, UP0 ;  /* 0x00000001ff047887 */ /* 0x000fe20008000000 */
[----:B------:R-:W-:Y:S01]  /*3530*/  ISETP.NE.AND P0, PT, R8, 0x2, PT ;  /* 0x000000020800780c */ /* 0x000fe20003f05270 */
[----:B------:R-:W-:Y:S01]  /*3540*/  USEL UR6, UR6, URZ, UP0 ;  /* 0x000000ff06067287 */ /* 0x000fe20008000000 */
[----:B------:R-:W2:Y:S03]  /*3550*/  SYNCS.PHASECHK.TRANS64.TRYWAIT P1, [R0+URZ+0x1b0], R5 ;  /* 0x0001b005000075a7 */ /* 0x000ea600080211ff */
[----:B------:R-:W-:Y:S01]  /*3560*/  LOP3.LUT R12, R12, UR4, RZ, 0x3c, !PT ;  /* 0x000000040c0c7c12 */ /* 0x000fe2000f8e3cff */
[----:B-12---:R-:W-:Y:S07]  /*3570*/  @!P1 BRA `(.L_x_64) ;  /* 0x0000006800e09947 */ /* 0x006fee0003800000 */
.L_x_186:
[C---:B------:R-:W-:Y:S01]  /*3580*/  LEA R4, R11.reuse, UR37, 0x4 ;  /* 0x000000250b047c11 */ /* 0x040fe2000f8e20ff */
[----:B-1----:R-:W-:Y:S01]  /*3590*/  VIADD R0, R0, 0x1c0 ;  /* 0x000001c000007836 */ /* 0x002fe20000000000 */
[----:B------:R-:W-:Y:S01]  /*35a0*/  SEL R8, R8, RZ, P0 ;  /* 0x000000ff08087207 */ /* 0x000fe20000000000 */
[----:B------:R-:W-:-:S03]  /*35b0*/  VIADD R11, R11, 0x1 ;  /* 0x000000010b0b7836 */ /* 0x000fc60000000000 */
[----:B------:R-:W1:Y:S01]  /*35c0*/  LDS.128 R4, [R4+0x240] ;  /* 0x0002400004047984 */ /* 0x000e620000000c00 */
[----:B------:R-:W-:Y:S02]  /*35d0*/  PRMT R0, RZ, 0x654, R0 ;  /* 0x00000654ff007816 */ /* 0x000fe40000000000 */
[C---:B------:R-:W-:Y:S01]  /*35e0*/  ISETP.NE.AND P1, PT, R11.reuse, 0x2, PT ;  /* 0x000000020b00780c */ /* 0x040fe20003f25270 */
[----:B------:R-:W-:Y:S01]  /*35f0*/  @!PT LDS RZ, [RZ] ;  /* 0x00000000fffff984 */ /* 0x000fe20000000800 */
[----:B------:R-:W-:Y:S01]  /*3600*/  @!PT LDS RZ, [RZ] ;  /* 0x00000000fffff984 */ /* 0x000fe20000000800 */
[----:B------:R-:W-:Y:S01]  /*3610*/  @!PT LDS RZ, [RZ] ;  /* 0x00000000fffff984 */ /* 0x000fe20000000800 */
[----:B------:R-:W-:Y:S01]  /*3620*/  @!PT LDS RZ, [RZ] ;  /* 0x00000000fffff984 */ /* 0x000fe20000000800 */
[----:B------:R2:W-:Y:S06]  /*3630*/  MEMBAR.ALL.CTA ;  /* 0x0000000000007992 */ /* 0x0005ec0000008000 */
[----:B--2---:R-:W2:Y:S01]  /*3640*/  FENCE.VIEW.ASYNC.S ;  /* 0x00000000000073c6 */ /* 0x004ea20000000000 */
[----:B------:R-:W-:Y:S01]  /*3650*/  SEL R11, R11, RZ, P1 ;  /* 0x000000ff0b0b7207 */ /* 0x000fe20000800000 */
[----:B--2---:R2:W-:Y:S01]  /*3660*/  SYNCS.ARRIVE.TRANS64.RED.A1T0 RZ, [R0+URZ], RZ ;  /* 0x000000ff00ff79a7 */ /* 0x0045e200081004ff */
[----:B-1----:R-:W-:-:S02]  /*3670*/  LOP3.LUT P3, RZ, R6, 0x1, RZ, 0xc0, !PT ;  /* 0x0000000106ff7812 */ /* 0x002fc4000786c0ff */
[----:B------:R-:W-:-:S04]  /*3680*/  SEL R5, RZ, 0x1, P1 ;  /* 0x00000001ff057807 */ /* 0x000fc80000800000 */
[----:B------:R-:W-:Y:S02]  /*3690*/  LOP3.LUT R10, R10, R5, RZ, 0x3c, !PT ;  /* 0x000000050a0a7212 */ /* 0x000fe400078e3cff */
[----:B--2---:R-:W-:-:S04]  /*36a0*/  SEL R0, RZ, 0x1, P0 ;  /* 0x00000001ff007807 */ /* 0x004fc80000000000 */
[----:B------:R-:W-:Y:S01]  /*36b0*/  LOP3.LUT R9, R9, R0, RZ, 0x3c, !PT ;  /* 0x0000000009097212 */ /* 0x000fe200078e3cff */
[----:B------:R-:W-:Y:S06]  /*36c0*/  @P3 BRA `(.L_x_65) ;  /* 0xfffffffc002c3947 */ /* 0x000fec000383ffff */
[----:B------:R-:W-:Y:S01]  /*36d0*/  ULEA UR5, UR6, UR37, 0x3 ;  /* 0x0000002506057291 */ /* 0x000fe2000f8e18ff */
[----:B------:R-:W-:-:S08]  /*36e0*/  SHF.L.U32 R3, R12, 0x1f, RZ ;  /* 0x0000001f0c037819 */ /* 0x000fd000000006ff */
[----:B------:R-:W1:Y:S02]  /*36f0*/  SYNCS.PHASECHK.TRANS64 P0, [UR5+0x1c0], R3 ;  /* 0x0001c003ff0075a7 */ /* 0x000e640008001005 */
[----:B-1----:R-:W-:Y:S05]  /*3700*/  @P0 BRA `(.L_x_66) ;  /* 0x0000000000080947 */ /* 0x002fea0003800000 */
[----:B------:R-:W1:Y:S02]  /*3710*/  SYNCS.PHASECHK.TRANS64.TRYWAIT P0, [UR5+0x1c0], R3 ;  /* 0x0001c003ff0075a7 */ /* 0x000e640008001105 */
[----:B-1----:R-:W-:Y:S05]  /*3720*/  @!P0 BRA `(.L_x_67) ;  /* 0x0000006800888947 */ /* 0x002fea0003800000 */
.L_x_66:
[----:B------:R-:W-:-:S04]  /*3730*/  UIADD3 UR4, UPT, UPT, UR6, 0x1, URZ ;  /* 0x0000000106047890 */ /* 0x000fc8000fffe0ff */
[----:B------:R-:W-:-:S04]  /*3740*/  UISETP.NE.AND UP0, UPT, UR4, 0x2, UPT ;  /* 0x000000020400788c */ /* 0x000fc8000bf05270 */
[----:B------:R-:W-:Y:S02]  /*3750*/  USEL UR7, URZ, 0x1, UP0 ;  /* 0x00000001ff077887 */ /* 0x000fe40008000000 */
[----:B------:R-:W-:-:S04]  /*3760*/  USEL UR4, UR4, URZ, UP0 ;  /* 0x000000ff04047287 */ /* 0x000fc80008000000 */
[----:B------:R-:W-:Y:S01]  /*3770*/  ULEA UR4, UR4, UR37, 0x3 ;  /* 0x0000002504047291 */ /* 0x000fe2000f8e18ff */
[----:B-1----:R-:W-:-:S04]  /*3780*/  LOP3.LUT R3, R12, UR7, RZ, 0x3c, !PT ;  /* 0x000000070c037c12 */ /* 0x002fc8000f8e3cff */
[----:B------:R-:W-:-:S04]  /*3790*/  SHF.L.U32 R0, R3, 0x1f, RZ ;  /* 0x0000001f03007819 */ /* 0x000fc800000006ff */
[----:B------:R-:W1:Y:S02]  /*37a0*/  SYNCS.PHASECHK.TRANS64 P0, [UR4+0x1c0], R0 ;  /* 0x0001c000ff0075a7 */ /* 0x000e640008001004 */
[----:B-1----:R-:W-:Y:S05]  /*37b0*/  @P0 EXIT ;  /* 0x000000000000094d */ /* 0x002fea0003800000 */
[----:B------:R-:W-:Y:S02]  /*37c0*/  SHF.L.U32 R3, R3, 0x1f, RZ ;  /* 0x0000001f03037819 */ /* 0x000fe400000006ff */
[----:B------:R-:W-:-:S07]  /*37d0*/  MOV R0, UR4 ;  /* 0x0000000400007c02 */ /* 0x000fce0008000f00 */
.L_x_68:
[----:B-1----:R1:W2:Y:S02]  /*37e0*/  SYNCS.PHASECHK.TRANS64.TRYWAIT P0, [R0+URZ+0x1c0], R3 ;  /* 0x0001c003000075a7 */ /* 0x0022a400080011ff */
[----:B--2---:R-:W-:Y:S05]  /*37f0*/  @!P0 NANOSLEEP.SYNCS 0x989680 ;  /* 0x009896800000895d */ /* 0x004fea0003900000 */
[----:B------:R-:W2:Y:S02]  /*3800*/  @!P0 SYNCS.PHASECHK.TRANS64 P0, [R0+URZ+0x1c0], R3 ;  /* 0x0001c003000085a7 */ /* 0x000ea400080010ff */
[----:B--2---:R-:W-:Y:S05]  /*3810*/  @P0 EXIT ;  /* 0x000000000000094d */ /* 0x004fea0003800000 */
[----:B------:R-:W-:Y:S05]  /*3820*/  BRA `(.L_x_68) ;  /* 0xfffffffc00ec7947 */ /* 0x000fea000383ffff */
.L_x_61:
[----:B------:R-:W-:-:S09]  /*3830*/  UISETP.NE.AND UP1, UPT, UR8, URZ, UPT ;  /* 0x000000ff0800728c */ /* 0x000fd2000bf25270 */
[----:B------:R-:W-:Y:S05]  /*3840*/  BRA.U UP1, `(.L_x_69) ;  /* 0x0000000d01747547 */ /* 0x000fea000b800000 */
[----:B------:R-:W-:Y:S01]  /*3850*/  UMOV UR4, 0x40 ;  /* 0x0000004000047882 */ /* 0x000fe20000000000 */
[----:B------:R-:W-:Y:S01]  /*3860*/  NOP ;  /* 0x0000000000007918 */ /* 0x000fe20000000000 */
[----:B------:R-:W-:Y:S01]  /*3870*/  ULEA UR4, UR37, UR4, 0x18 ;  /* 0x0000000425047291 */ /* 0x000fe2000f8ec0ff */
[----:B------:R-:W-:Y:S02]  /*3880*/  UMOV UR5, 0x400 ;  /* 0x0000040000057882 */ /* 0x000fe40000000000 */
[----:B------:R-:W-:-:S06]  /*3890*/  ULEA UR37, UR37, UR5, 0x18 ;  /* 0x0000000525257291 */ /* 0x000fcc000f8ec0ff */
[----:B------:R-:W1:Y:S02]  /*38a0*/  LDS.U8 R0, [UR4+0x1c] ;  /* 0x00001c04ff007984 */ /* 0x000e640008000000 */
[----:B-1----:R-:W-:-:S13]  /*38b0*/  ISETP.NE.AND P0, PT, R0, RZ, PT ;  /* 0x000000ff0000720c */ /* 0x002fda0003f05270 */
[----:B------:R-:W-:Y:S05]  /*38c0*/  @P0 BRA `(.L_x_70) ;  /* 0x0000000000580947 */ /* 0x000fea0003800000 */
[----:B------:R-:W-:-:S13]  /*38d0*/  ELECT P0, URZ, PT ;  /* 0x0000000000ff782f */ /* 0x000fda0003800000 */
[----:B------:R-:W-:Y:S05]  /*38e0*/  @!P0 BRA `(.L_x_71) ;  /* 0x0000000000608947 */ /* 0x000fea0003800000 */
[----:B------:R-:W-:Y:S01]  /*38f0*/  UMOV UR5, 0x10 ;  /* 0x0000001000057882 */ /* 0x000fe20000000000 */
[----:B------:R-:W-:Y:S01]  /*3900*/  HFMA2 R0, -RZ, RZ, 0, 5.9604644775390625e-08 ;  /* 0x00000001ff007431 */ /* 0x000fe200000001ff */
[----:B------:R-:W-:-:S03]  /*3910*/  MOV R2, 0xffff ;  /* 0x0000ffff00027802 */ /* 0x000fc60000000f00 */
[----:B------:R-:W-:Y:S04]  /*3920*/  DEPBAR.LE SB1, 0x36 ;  /* 0x00009d800000791a */ /* 0x000fe80000000000 */
[----:B------:R-:W1:Y:S02]  /*3930*/  UTCATOMSWS.FIND_AND_SET.ALIGN UP0, UR5, UR5 ;  /* 0x00000005000575e3 */ /* 0x000e640008000800 */
[----:B-1----:R-:W-:Y:S01]  /*3940*/  MOV R3, UR5 ;  /* 0x0000000500037c02 */ /* 0x002fe20008000f00 */
[----:B------:R-:W-:Y:S06]  /*3950*/  BRA.U UP0, `(.L_x_72) ;  /* 0x0000000100187547 */ /* 0x000fec000b800000 */
.L_x_73:
[----:B------:R-:W-:Y:S05]  /*3960*/  NANOSLEEP 0x64 ;  /* 0x000000640000795d */ /* 0x000fea0003800000 */
[----:B------:R-:W-:-:S05]  /*3970*/  UMOV UR5, 0x10 ;  /* 0x0000001000057882 */ /* 0x000fca0000000000 */
[----:B------:R-:W-:Y:S04]  /*3980*/  DEPBAR.LE SB1, 0x36 ;  /* 0x00009d800000791a */ /* 0x000fe80000000000 */
[----:B------:R-:W1:Y:S02]  /*3990*/  UTCATOMSWS.FIND_AND_SET.ALIGN UP0, UR5, UR5 ;  /* 0x00000005000575e3 */ /* 0x000e640008000800 */
[----:B-1----:R-:W-:Y:S01]  /*39a0*/  MOV R3, UR5 ;  /* 0x0000000500037c02 */ /* 0x002fe20008000f00 */
[----:B------:R-:W-:Y:S05]  /*39b0*/  BRA.U !UP0, `(.L_x_73) ;  /* 0xfffffffd08e87547 */ /* 0x000fea000b83ffff */
.L_x_72:
[-C--:B------:R-:W-:Y:S02]  /*39c0*/  SHF.L.U32 R2, R2, R3.reuse, RZ ;  /* 0x0000000302027219 */ /* 0x080fe400000006ff */
[----:B------:R-:W-:Y:S01]  /*39d0*/  SHF.L.U32 R0, R0, R3, RZ ;  /* 0x0000000300007219 */ /* 0x000fe200000006ff */
[----:B------:R-:W-:Y:S02]  /*39e0*/  IMAD.SHL.U32 R3, R3, 0x20, RZ ;  /* 0x0000002003037824 */ /* 0x000fe400078e00ff */
[----:B------:R1:W-:Y:S04]  /*39f0*/  ATOMS.OR RZ, [UR4+0x14], R2 ;  /* 0x00001402ffff798c */ /* 0x0003e8000b000004 */
[----:B------:R1:W-:Y:S04]  /*3a00*/  ATOMS.OR RZ, [UR4+0x18], R0 ;  /* 0x00001800ffff798c */ /* 0x0003e8000b000004 */
[----:B------:R1:W-:Y:S01]  /*3a10*/  STS [UR37+0x260], R3 ;  /* 0x00026003ff007988 */ /* 0x0003e20008000825 */
[----:B------:R-:W-:Y:S05]  /*3a20*/  BRA `(.L_x_71) ;  /* 0x0000000000107947 */ /* 0x000fea0003800000 */
.L_x_70:
[----:B------:R-:W-:Y:S02]  /*3a30*/  MOV R0, 0xffffffff ;  /* 0xffffffff00007802 */ /* 0x000fe40000000f00 */
[----:B------:R-:W-:-:S03]  /*3a40*/  MOV R2, 0x3a70 ;  /* 0x00003a7000027802 */ /* 0x000fc60000000f00 */
[----:B------:R1:W-:Y:S04]  /*3a50*/  STS [UR37+0x260], R0 ;  /* 0x00026000ff007988 */ /* 0x0003e80008000825 */
[----:B-1-3-5:R-:W-:Y:S05]  /*3a60*/  CALL.REL.NOINC `($__internal_1_$__cuda_sm10x_tcgen05_guardrail_trap_phase_invalid_during_alloc) ;  /* 0x0000006c00187944 */ /* 0x02afea0003c00000 */
.L_x_71:
[----:B------:R-:W-:Y:S05]  /*3a70*/  WARPSYNC.ALL ;  /* 0x0000000000007948 */ /* 0x000fea0003800000 */
[----:B------:R-:W2:Y:S01]  /*3a80*/  S2UR UR9, SR_CgaCtaId ;  /* 0x00000000000979c3 */ /* 0x000ea20000008800 */
[----:B------:R-:W-:Y:S01]  /*3a90*/  UMOV UR4, 0x400 ;  /* 0x0000040000047882 */ /* 0x000fe20000000000 */
[----:B------:R-:W-:-:S06]  /*3aa0*/  NOP ;  /* 0x0000000000007918 */ /* 0x000fcc0000000000 */
[----:B------:R-:W-:Y:S06]  /*3ab0*/  BAR.ARV 0x6, 0xa0 ;  /* 0x0182800000007b1d */ /* 0x000fec0000002000 */
[----:B------:R-:W4:Y:S01]  /*3ac0*/  LDCU UR5, c[0x0][0x38c] ;  /* 0x00007180ff0577ac */ /* 0x000f220008000800 */
[----:B------:R-:W-:Y:S01]  /*3ad0*/  IMAD.MOV.U32 R11, RZ, RZ, 0x1 ;  /* 0x00000001ff0b7424 */ /* 0x000fe200078e00ff */
[----:B------:R-:W-:Y:S01]  /*3ae0*/  CS2R R8, SRZ ;  /* 0x0000000000087805 */ /* 0x000fe2000001ff00 */
[----:B------:R-:W-:Y:S01]  /*3af0*/  IMAD.MOV.U32 R10, RZ, RZ, RZ ;  /* 0x000000ffff0a7224 */ /* 0x000fe200078e00ff */
[----:B------:R-:W-:Y:S01]  /*3b00*/  UMOV UR11, URZ ;  /* 0x000000ff000b7c82 */ /* 0x000fe20008000000 */
[----:B------:R-:W-:Y:S01]  /*3b10*/  UMOV UR18, URZ ;  /* 0x000000ff00127c82 */ /* 0x000fe20008000000 */
[----:B------:R-:W-:Y:S01]  /*3b20*/  UMOV UR20, 0x0 ;  /* 0x0000000000147882 */ /* 0x000fe20000000000 */
[----:B------:R-:W-:Y:S01]  /*3b30*/  UMOV UR21, 0x42c0490 ;  /* 0x042c049000157882 */ /* 0x000fe20000000000 */
[----:B--2---:R-:W-:Y:S01]  /*3b40*/  ULEA UR9, UR9, UR4, 0x18 ;  /* 0x0000000409097291 */ /* 0x004fe2000f8ec0ff */
[----:B------:R-:W2:Y:S03]  /*3b50*/  LDCU UR4, c[0x0][0x38c] ;  /* 0x00007180ff0477ac */ /* 0x000ea60008000800 */
[----:B------:R-:W-:-:S02]  /*3b60*/  UIADD3 UR10, UPT, UPT, UR9, 0xb400, URZ ;  /* 0x0000b400090a7890 */ /* 0x000fc4000fffe0ff */
[----:B----4-:R-:W-:-:S03]  /*3b70*/  UISETP.GE.AND UP3, UPT, UR5, 0x1, UPT ;  /* 0x000000010500788c */ /* 0x010fc6000bf66270 */
[----:B-1----:R-:W1:Y:S01]  /*3b80*/  LDS R0, [UR9+0x260] ;  /* 0x00026009ff007984 */ /* 0x002e620008000800 */
[----:B------:R-:W-:-:S04]  /*3b90*/  USHF.R.U32.HI UR10, URZ, 0x4, UR10 ;  /* 0x00000004ff0a7899 */ /* 0x000fc8000801160a */
[----:B------:R-:W-:-:S04]  /*3ba0*/  ULOP3.LUT UR10, UR10, 0x3fff, URZ, 0xc0, !UPT ;  /* 0x00003fff0a0a7892 */ /* 0x000fc8000f8ec0ff */
[----:B------:R-:W-:Y:S02]  /*3bb0*/  ULOP3.LUT UR10, UR10, 0x10000, URZ, 0xfc, !UPT ;  /* 0x000100000a0a7892 */ /* 0x000fe4000f8efcff */
[----:B--2---:R-:W-:-:S04]  /*3bc0*/  UIADD3 UR4, UPT, UPT, UR4, 0xf, URZ ;  /* 0x0000000f04047890 */ /* 0x004fc8000fffe0ff */
[----:B------:R-:W-:-:S04]  /*3bd0*/  USHF.R.S32.HI UR8, URZ, 0x1f, UR4 ;  /* 0x0000001fff087899 */ /* 0x000fc80008011404 */
[----:B------:R-:W-:Y:S02]  /*3be0*/  ULEA.HI UR8, UR8, UR4, URZ, 0x4 ;  /* 0x0000000408087291 */ /* 0x000fe4000f8f20ff */
[----:B------:R-:W-:Y:S02]  /*3bf0*/  UIADD3 UR4, UPT, UPT, UR9, 0x17400, URZ ;  /* 0x0001740009047890 */ /* 0x000fe4000fffe0ff */
[----:B------:R-:W-:Y:S02]  /*3c00*/  USHF.R.S32.HI UR8, URZ, 0x4, UR8 ;  /* 0x00000004ff087899 */ /* 0x000fe40008011408 */
[----:B------:R-:W-:Y:S02]  /*3c10*/  USHF.R.U32.HI UR4, URZ, 0x4, UR4 ;  /* 0x00000004ff047899 */ /* 0x000fe40008011604 */
[----:B------:R-:W-:Y:S02]  /*3c20*/  UISETP.LT.AND UP0, UPT, UR8, 0x1, UPT ;  /* 0x000000010800788c */ /* 0x000fe4000bf01270 */
[----:B------:R-:W-:-:S02]  /*3c30*/  ULOP3.LUT UR4, UR4, 0x3fff, URZ, 0xc0, !UPT ;  /* 0x00003fff04047892 */ /* 0x000fc4000f8ec0ff */
[----:B------:R-:W-:Y:S02]  /*3c40*/  USEL UR15, UR8, 0x1, !UP0 ;  /* 0x00000001080f7887 */ /* 0x000fe4000c000000 */
[----:B------:R-:W-:Y:S02]  /*3c50*/  ULOP3.LUT UR4, UR4, 0x10000, URZ, 0xfc, !UPT ;  /* 0x0001000004047892 */ /* 0x000fe4000f8efcff */
[----:B------:R-:W-:Y:S01]  /*3c60*/  UIADD3 UR15, UPT, UPT, -UR15, URZ, URZ ;  /* 0x000000ff0f0f7290 */ /* 0x000fe2000fffe1ff */
[----:B-1----:R-:W-:-:S15]  /*3c70*/  R2UR UR12, R0 ;  /* 0x00000000000c72ca */ /* 0x002fde00000e0000 */
.L_x_80:
[----:B------:R-:W-:Y:S02]  /*3c80*/  LEA R0, R10, UR9, 0x3 ;  /* 0x000000090a007c11 */ /* 0x000fe4000f8e18ff */
[----:B------:R-:W-:Y:S02]  /*3c90*/  SHF.L.U32 R5, R9, 0x1f, RZ ;  /* 0x0000001f09057819 */ /* 0x000fe400000006ff */
[----:B------:R-:W-:Y:S01]  /*3ca0*/  PLOP3.LUT P0, PT, PT, PT, UP3, 0x80, 0x8 ;  /* 0x000000000008781c */ /* 0x000fe20003f0f038 */
[----:B------:R-:W-:Y:S01]  /*3cb0*/  VIADD R3, R0, 0x1c0 ;  /* 0x000001c000037836 */ /* 0x000fe20000000000 */
[----:B-1----:R-:W1:Y:S02]  /*3cc0*/  SYNCS.PHASECHK.TRANS64.TRYWAIT P1, [R0+URZ+0x1b0], R5 ;  /* 0x0001b005000075a7 */ /* 0x002e6400080211ff */
[----:B-1--4-:R-:W-:Y:S09]  /*3cd0*/  @!P1 BRA `(.L_x_74) ;  /* 0x0000006400349947 */ /* 0x012ff20003800000 */
.L_x_188:
[----:B------:R-:W-:Y:S01]  /*3ce0*/  LEA R4, R10, UR9, 0x4 ;  /* 0x000000090a047c11 */ /* 0x000fe2000f8e20ff */
[----:B------:R-:W-:Y:S01]  /*3cf0*/  @UP3 ULEA UR5, UR18, UR9, 0x3 ;  /* 0x0000000912053291 */ /* 0x000fe2000f8e18ff */
[----:B------:R-:W-:Y:S01]  /*3d00*/  PLOP3.LUT P2, PT, PT, PT, PT, 0x80, 0x8 ;  /* 0x000000000008781c */ /* 0x000fe20003f4f070 */
[----:B------:R-:W-:Y:S01]  /*3d10*/  ULEA UR14, UR11, UR9, 0x3 ;  /* 0x000000090b0e7291 */ /* 0x000fe2000f8e18ff */
[----:B------:R-:W-:Y:S02]  /*3d20*/  PRMT R3, RZ, 0x654, R3 ;  /* 0x00000654ff037816 */ /* 0x000fe40000000003 */
[----:B-1----:R-:W1:Y:S01]  /*3d30*/  LDS.128 R4, [R4+0x240] ;  /* 0x0002400004047984 */ /* 0x002e620000000c00 */
[----:B------:R-:W-:Y:S02]  /*3d40*/  @P0 SHF.L.U32 R2, R8, 0x1f, RZ ;  /* 0x0000001f08020819 */ /* 0x000fe400000006ff */
[----:B------:R-:W-:Y:S01]  /*3d50*/  SHF.L.U32 R0, R11, 0x1f, RZ ;  /* 0x0000001f0b007819 */ /* 0x000fe200000006ff */
[----:B------:R-:W-:Y:S01]  /*3d60*/  @!PT LDS RZ, [RZ] ;  /* 0x00000000fffff984 */ /* 0x000fe20000000800 */
[----:B------:R-:W-:Y:S01]  /*3d70*/  @!PT LDS RZ, [RZ] ;  /* 0x00000000fffff984 */ /* 0x000fe20000000800 */
[----:B------:R-:W-:Y:S01]  /*3d80*/  @!PT LDS RZ, [RZ] ;  /* 0x00000000fffff984 */ /* 0x000fe20000000800 */
[----:B------:R-:W-:Y:S01]  /*3d90*/  @!PT LDS RZ, [RZ] ;  /* 0x00000000fffff984 */ /* 0x000fe20000000800 */
[----:B------:R2:W-:Y:S06]  /*3da0*/  MEMBAR.ALL.CTA ;  /* 0x0000000000007992 */ /* 0x0005ec0000008000 */
[----:B--2---:R-:W2:Y:S02]  /*3db0*/  FENCE.VIEW.ASYNC.S ;  /* 0x00000000000073c6 */ /* 0x004ea40000000000 */
[----:B--2---:R2:W-:Y:S01]  /*3dc0*/  SYNCS.ARRIVE.TRANS64.RED.A1T0 RZ, [R3+URZ], RZ ;  /* 0x000000ff03ff79a7 */ /* 0x0045e200081004ff */
[----:B------:R2:W4:Y:S01]  /*3dd0*/  @P0 SYNCS.PHASECHK.TRANS64.TRYWAIT P2, [UR5], R2 ;  /* 0x00000002ff0005a7 */ /* 0x0005220008041105 */
[----:B-1----:R-:W-:Y:S01]  /*3de0*/  LOP3.LUT P1, RZ, R6, 0x1, RZ, 0xc0, !PT ;  /* 0x0000000106ff7812 */ /* 0x002fe2000782c0ff */
[----:B------:R-:W1:Y:S02]  /*3df0*/  SYNCS.PHASECHK.TRANS64.TRYWAIT P0, [UR14+0x1f0], R0 ;  /* 0x0001f000ff0075a7 */ /* 0x000e64000800110e */
[----:B-12-4-:R-:W-:Y:S10]  /*3e00*/  @!P0 BRA `(.L_x_75) ;  /* 0x0000006000fc8947 */ /* 0x016ff40003800000 */
.L_x_190:
[----:B------:R-:W-:Y:S01]  /*3e10*/  IADD3 R10, PT, PT, R10, 0x1, RZ ;  /* 0x000000010a0a7810 */ /* 0x000fe20007ffe0ff */
[----:B------:R-:W-:Y:S06]  /*3e20*/  BRA.U !UP3, `(.L_x_76) ;  /* 0x000000010b9c7547 */ /* 0x000fec000b800000 */
[----:B------:R-:W-:Y:S02]  /*3e30*/  ULEA.HI UR13, UR11, UR11, URZ, 0x1 ;  /* 0x0000000b0b0d7291 */ /* 0x000fe4000f8f08ff */
[----:B------:R-:W-:Y:S02]  /*3e40*/  UPLOP3.LUT UP4, UPT, UPT, UPT, UPT, 0x40, 0x4 ;  /* 0x000000000004789c */ /* 0x000fe40003f8e870 */
[----:B------:R-:W-:Y:S02]  /*3e50*/  USHF.R.U32.HI UR5, URZ, 0x1, UR13 ;  /* 0x00000001ff057899 */ /* 0x000fe4000801160d */
[----:B------:R-:W-:Y:S02]  /*3e60*/  ULOP3.LUT UR13, UR13, 0xffe, URZ, 0xc0, !UPT ;  /* 0x00000ffe0d0d7892 */ /* 0x000fe4000f8ec0ff */
[----:B------:R-:W-:Y:S02]  /*3e70*/  UIMAD UR5, UR5, 0xb0, UR12 ;  /* 0x000000b0050578a4 */ /* 0x000fe4000f8e020c */
[----:B------:R-:W-:Y:S01]  /*3e80*/  UIADD3 UR13, UPT, UPT, -UR13, UR11, URZ ;  /* 0x0000000b0d0d7290 */ /* 0x000fe2000fffe1ff */
[----:B------:R-:W-:Y:S01]  /*3e90*/  UMOV UR17, UR15 ;  /* 0x0000000f00117c82 */ /* 0x000fe20008000000 */
[----:B------:R-:W-:-:S02]  /*3ea0*/  UMOV UR16, UR8 ;  /* 0x0000000800107c82 */ /* 0x000fc40008000000 */
[----:B------:R-:W-:-:S03]  /*3eb0*/  ULEA UR13, UR13, UR5, 0x14 ;  /* 0x000000050d0d7291 */ /* 0x000fc6000f8ea0ff */
[----:B------:R-:W-:-:S09]  /*3ec0*/  UMOV UR5, UR18 ;  /* 0x0000001200057c82 */ /* 0x000fd20008000000 */
.L_x_79:
[----:B------:R-:W-:Y:S02]  /*3ed0*/  UIADD3 UR17, UPT, UPT, UR17, 0x1, URZ ;  /* 0x0000000111117890 */ /* 0x000fe4000fffe0ff */
[----:B--2---:R-:W-:Y:S02]  /*3ee0*/  ULEA UR7, UR5, UR9, 0x3 ;  /* 0x0000000905077291 */ /* 0x004fe4000f8e18ff */
[----:B------:R-:W-:Y:S01]  /*3ef0*/  UISETP.NE.AND UP0, UPT, UR17, URZ, UPT ;  /* 0x000000ff1100728c */ /* 0x000fe2000bf05270 */
[----:B----4-:R-:W-:Y:S10]  /*3f00*/  @P2 BRA `(.L_x_77) ;  /* 0x00000000000c2947 */ /* 0x010ff40003800000 */
[----:B-1----:R-:W-:Y:S04]  /*3f10*/  SHF.L.U32 R3, R8, 0x1f, RZ ;  /* 0x0000001f08037819 */ /* 0x002fe800000006ff */
[----:B------:R-:W1:Y:S02]  /*3f20*/  SYNCS.PHASECHK.TRANS64.TRYWAIT P0, [UR7], R3 ;  /* 0x00000003ff0075a7 */ /* 0x000e640008001107 */
[----:B-1----:R-:W-:Y:S05]  /*3f30*/  @!P0 BRA `(.L_x_78) ;  /* 0x0000006000c88947 */ /* 0x002fea0003800000 */
.L_x_77:
[----:B------:R-:W-:Y:S01]  /*3f40*/  UISETP.NE.AND UP1, UPT, UR16, 0x1, UPT ;  /* 0x000000011000788c */ /* 0x000fe2000bf25270 */
[----:B------:R-:W-:Y:S01]  /*3f50*/  PLOP3.LUT P2, PT, PT, PT, PT, 0x80, 0x8 ;  /* 0x000000000008781c */ /* 0x000fe20003f4f070 */
[----:B------:R-:W-:Y:S02]  /*3f60*/  UIADD3 UR18, UPT, UPT, UR5, 0x1, URZ ;  /* 0x0000000105127890 */ /* 0x000fe4000fffe0ff */
[----:B------:R-:W-:Y:S02]  /*3f70*/  UIMAD UR6, UR5, 0x160, UR4 ;  /* 0x00000160050678a4 */ /* 0x000fe4000f8e0204 */
[----:B------:R-:W-:Y:S01]  /*3f80*/  UISETP.NE.AND UP2, UPT, UR18, 0x18, UPT ;  /* 0x000000181200788c */ /* 0x000fe2000bf45270 */
[----:B------:R-:W-:Y:S01]  /*3f90*/  PLOP3.LUT P0, PT, PT, PT, UP1, 0x80, 0x8 ;  /* 0x000000000008781c */ /* 0x000fe20003f0f018 */
[----:B------:R-:W-:Y:S02]  /*3fa0*/  UIADD3 UR16, UPT, UPT, UR16, -0x1, URZ ;  /* 0xffffffff10107890 */ /* 0x000fe4000fffe0ff */
[----:B------:R-:W-:Y:S02]  /*3fb0*/  USEL UR22, URZ, 0x1, UP2 ;  /* 0x00000001ff167887 */ /* 0x000fe40009000000 */
[----:B------:R-:W-:Y:S01]  /*3fc0*/  USEL UR18, UR18, URZ, UP2 ;  /* 0x000000ff12127287 */ /* 0x000fe20009000000 */
[----:B------:R-:W-:Y:S03]  /*3fd0*/  UMOV UR23, 0xc0004010 ;  /* 0xc000401000177882 */ /* 0x000fe60000000000 */
[----:B------:R-:W-:Y:S01]  /*3fe0*/  @UP1 ULEA UR19, UR18, UR9, 0x3 ;  /* 0x0000000912131291 */ /* 0x000fe2000f8e18ff */
[----:B------:R-:W-:Y:S01]  /*3ff0*/  LOP3.LUT R8, R8, UR22, RZ, 0x3c, !PT ;  /* 0x0000001608087c12 */ /* 0x000fe2000f8e3cff */
[----:B------:R-:W-:Y:S03]  /*4000*/  ULEA UR22, UR5, UR10, 0x7 ;  /* 0x0000000a05167291 */ /* 0x000fe6000f8e38ff */
[----:B-1----:R-:W-:Y:S01]  /*4010*/  @P0 SHF.L.U32 R0, R8, 0x1f, RZ ;  /* 0x0000001f08000819 */ /* 0x002fe200000006ff */
[----:B------:R-:W-:Y:S03]  /*4020*/  UMOV UR5, UR18 ;  /* 0x0000001200057c82 */ /* 0x000fe60008000000 */
[----:B------:R2:W4:Y:S01]  /*4030*/  @P0 SYNCS.PHASECHK.TRANS64.TRYWAIT P2, [UR19], R0 ;  /* 0x00000000ff0005a7 */ /* 0x0005220008041113 */
[----:B------:R-:W-:Y:S03]  /*4040*/  UIADD3 UR19, UPT, UPT, UR7, 0xc0, URZ ;  /* 0x000000c007137890 */ /* 0x000fe6000fffe0ff */
[----:B------:R-:W-:Y:S02]  /*4050*/  UMOV UR7, 0xc0004010 ;  /* 0xc000401000077882 */ /* 0x000fe40000000000 */
[----:B------:R2:W-:Y:S01]  /*4060*/  UTCHMMA gdesc[UR22], gdesc[UR6], tmem[UR13], tmem[UR20], idesc[UR21], UP4 ;  /* 0x00ff1406160075ea */ /* 0x0005e2000a00000d */
[----:B------:R-:W-:Y:S03]  /*4070*/  UPLOP3.LUT UP4, UPT, UPT, UPT, UPT, 0x80, 0x8 ;  /* 0x000000000008789c */ /* 0x000fe60003f8f070 */
[----:B------:R2:W-:Y:S01]  /*4080*/  UTCBAR [UR19], URZ ;  /* 0x000000ff130073e9 */ /* 0x0005e200080000ff */
[----:B------:R-:W-:Y:S07]  /*4090*/  BRA.U UP0, `(.L_x_79) ;  /* 0xfffffffd008c7547 */ /* 0x000fee000b83ffff */
.L_x_76:
[----:B------:R-:W-:Y:S01]  /*40a0*/  UIADD3 UR11, UPT, UPT, UR11, 0x1, URZ ;  /* 0x000000010b0b7890 */ /* 0x000fe2000fffe0ff */
[C---:B------:R-:W-:Y:S01]  /*40b0*/  ISETP.NE.AND P0, PT, R10.reuse, 0x2, PT ;  /* 0x000000020a00780c */ /* 0x040fe20003f05270 */
[----:B------:R-:W-:Y:S02]  /*40c0*/  UIADD3 UR14, UPT, UPT, UR14, 0x1d0, URZ ;  /* 0x000001d00e0e7890 */ /* 0x000fe4000fffe0ff */
[----:B------:R-:W-:Y:S01]  /*40d0*/  UISETP.NE.AND UP0, UPT, UR11, 0x4, UPT ;  /* 0x000000040b00788c */ /* 0x000fe2000bf05270 */
[----:B-12---:R-:W-:Y:S02]  /*40e0*/  SEL R0, RZ, 0x1, P0 ;  /* 0x00000001ff007807 */ /* 0x006fe40000000000 */
[----:B------:R-:W-:Y:S01]  /*40f0*/  SEL R10, R10, RZ, P0 ;  /* 0x000000ff0a0a7207 */ /* 0x000fe20000000000 */
[----:B------:R-:W-:Y:S01]  /*4100*/  USEL UR5, URZ, 0x1, UP0 ;  /* 0x00000001ff057887 */ /* 0x000fe20008000000 */
[----:B------:R-:W-:Y:S01]  /*4110*/  LOP3.LUT R9, R9, R0, RZ, 0x3c, !PT ;  /* 0x0000000009097212 */ /* 0x000fe200078e3cff */
[----:B------:R-:W-:Y:S01]  /*4120*/  USEL UR11, UR11, URZ, UP0 ;  /* 0x000000ff0b0b7287 */ /* 0x000fe20008000000 */
[----:B------:R1:W-:Y:S03]  /*4130*/  UTCBAR [UR14], URZ ;  /* 0x000000ff0e0073e9 */ /* 0x0003e600080000ff */
[----:B------:R-:W-:Y:S01]  /*4140*/  LOP3.LUT R11, R11, UR5, RZ, 0x3c, !PT ;  /* 0x000000050b0b7c12 */ /* 0x000fe2000f8e3cff */
[----:B------:R-:W-:Y:S07]  /*4150*/  @P1 BRA `(.L_x_80) ;  /* 0xfffffff800c81947 */ /* 0x000fee000383ffff */
[----:B------:R-:W2:Y:S01]  /*4160*/  S2UR UR4, SR_CgaCtaId ;  /* 0x00000000000479c3 */ /* 0x000ea20000008800 */
[----:B------:R-:W-:Y:S01]  /*4170*/  ELECT P0, URZ, PT ;  /* 0x0000000000ff782f */ /* 0x000fe20003800000 */
[----:B------:R-:W-:Y:S01]  /*4180*/  IMAD.MOV.U32 R0, RZ, RZ, 0x1 ;  /* 0x00000001ff007424 */ /* 0x000fe200078e00ff */
[----:B------:R-:W-:Y:S01]  /*4190*/  UIADD3 UR9, UPT, UPT, UR9, 0x1f0, URZ ;  /* 0x000001f009097890 */ /* 0x000fe2000fffe0ff */
[----:B------:R-:W-:Y:S01]  /*41a0*/  SHF.L.U32 R3, R11, 0x1f, RZ ;  /* 0x0000001f0b037819 */ /* 0x000fe200000006ff */
[----:B------:R-:W-:-:S03]  /*41b0*/  UMOV UR5, 0x40 ;  /* 0x0000004000057882 */ /* 0x000fc60000000000 */
[----:B------:R-:W-:Y:S01]  /*41c0*/  UVIRTCOUNT.DEALLOC.SMPOOL 0x80 ;  /* 0x000000800000784c */ /* 0x000fe20000000000 */
[----:B--2---:R-:W-:Y:S02]  /*41d0*/  ULEA UR4, UR4, UR5, 0x18 ;  /* 0x0000000504047291 */ /* 0x004fe4000f8ec0ff */
[----:B------:R-:W-:-:S07]  /*41e0*/  ULEA UR5, UR11, UR9, 0x3 ;  /* 0x000000090b057291 */ /* 0x000fce000f8e18ff */
[----:B------:R2:W-:Y:S02]  /*41f0*/  @P0 STS.U8 [UR4+0x1c], R0 ;  /* 0x00001c00ff000988 */ /* 0x0005e40008000004 */
[----:B------:R-:W3:Y:S02]  /*4200*/  SYNCS.PHASECHK.TRANS64.TRYWAIT P0, [UR5], R3 ;  /* 0x00000003ff0075a7 */ /* 0x000ee40008001105 */
[----:B--23--:R-:W-:Y:S05]  /*4210*/  @!P0 BRA `(.L_x_81) ;  /* 0x0000006000288947 */ /* 0x00cfea0003800000 */
.L_x_193:
[----:B------:R-:W-:-:S04]  /*4220*/  UIADD3 UR6, UPT, UPT, UR11, 0x1, URZ ;  /* 0x000000010b067890 */ /* 0x000fc8000fffe0ff */
[----:B------:R-:W-:-:S04]  /*4230*/  UISETP.NE.AND UP0, UPT, UR6, 0x4, UPT ;  /* 0x000000040600788c */ /* 0x000fc8000bf05270 */
[----:B------:R-:W-:Y:S02]  /*4240*/  USEL UR7, URZ, 0x1, UP0 ;  /* 0x00000001ff077887 */ /* 0x000fe40008000000 */
[----:B------:R-:W-:-:S04]  /*4250*/  USEL UR6, UR6, URZ, UP0 ;  /* 0x000000ff06067287 */ /* 0x000fc80008000000 */
[----:B------:R-:W-:Y:S01]  /*4260*/  ULEA UR5, UR6, UR9, 0x3 ;  /* 0x0000000906057291 */ /* 0x000fe2000f8e18ff */
[----:B------:R-:W-:-:S04]  /*4270*/  LOP3.LUT R2, R11, UR7, RZ, 0x3c, !PT ;  /* 0x000000070b027c12 */ /* 0x000fc8000f8e3cff */
[----:B--2---:R-:W-:-:S04]  /*4280*/  SHF.L.U32 R3, R2, 0x1f, RZ ;  /* 0x0000001f02037819 */ /* 0x004fc800000006ff */
[----:B------:R-:W2:Y:S02]  /*4290*/  SYNCS.PHASECHK.TRANS64.TRYWAIT P0, [UR5], R3 ;  /* 0x00000003ff0075a7 */ /* 0x000ea40008001105 */
[----:B--2---:R-:W-:Y:S05]  /*42a0*/  @!P0 BRA `(.L_x_82) ;  /* 0x00000060001c8947 */ /* 0x004fea0003800000 */
.L_x_195:
        /* <DEDUP_REMOVED lines=9> */
.L_x_197:
[----:B------:R-:W-:-:S04]  /*4340*/  UIADD3 UR6, UPT, UPT, UR6, 0x1, URZ ;  /* 0x0000000106067890 */ /* 0x000fc8000fffe0ff */
[----:B------:R-:W-:-:S04]  /*4350*/  UISETP.NE.AND UP0, UPT, UR6, 0x4, UPT ;  /* 0x000000040600788c */ /* 0x000fc8000bf05270 */
[----:B------:R-:W-:Y:S02]  /*4360*/  USEL UR5, URZ, 0x1, UP0 ;  /* 0x00000001ff057887 */ /* 0x000fe40008000000 */
[----:B------:R-:W-:-:S04]  /*4370*/  USEL UR6, UR6, URZ, UP0 ;  /* 0x000000ff06067287 */ /* 0x000fc80008000000 */
[----:B------:R-:W-:Y:S01]  /*4380*/  ULEA UR6, UR6, UR9, 0x3 ;  /* 0x0000000906067291 */ /* 0x000fe2000f8e18ff */
[----:B--2---:R-:W-:-:S04]  /*4390*/  LOP3.LUT R3, R2, UR5, RZ, 0x3c, !PT ;  /* 0x0000000502037c12 */ /* 0x004fc8000f8e3cff */
[----:B------:R-:W-:-:S04]  /*43a0*/  SHF.L.U32 R3, R3, 0x1f, RZ ;  /* 0x0000001f03037819 */ /* 0x000fc800000006ff */
[----:B------:R-:W2:Y:S02]  /*43b0*/  SYNCS.PHASECHK.TRANS64.TRYWAIT P0, [UR6], R3 ;  /* 0x00000003ff0075a7 */ /* 0x000ea40008001106 */
[----:B--2---:R-:W-:Y:S05]  /*43c0*/  @!P0 BRA `(.L_x_84) ;  /* 0x0000006000048947 */ /* 0x004fea0003800000 */
.L_x_199:
[----:B------:R-:W-:Y:S01]  /*43d0*/  NOP ;  /* 0x0000000000007918 */ /* 0x000fe20000000000 */
[----:B--2---:R-:W2:Y:S01]  /*43e0*/  LDS R0, [UR4+0x14] ;  /* 0x00001404ff007984 */ /* 0x004ea20008000800 */
[----:B------:R-:W-:Y:S01]  /*43f0*/  ULOP3.LUT UR6, UR12, 0xffff, URZ, 0xc0, !UPT ;  /* 0x0000ffff0c067892 */ /* 0x000fe2000f8ec0ff */
[----:B------:R-:W-:Y:S01]  /*4400*/  UMOV UR8, 0xffff ;  /* 0x0000ffff00087882 */ /* 0x000fe20000000000 */
[----:B------:R-:W-:Y:S02]  /*4410*/  UMOV UR5, 0x1 ;  /* 0x0000000100057882 */ /* 0x000fe40000000000 */
[----:B------:R-:W-:-:S04]  /*4420*/  USHF.R.U32.HI UR6, URZ, 0x5, UR6 ;  /* 0x00000005ff067899 */ /* 0x000fc80008011606 */
[----:B------:R-:W-:Y:S02]  /*4430*/  USHF.L.U32 UR8, UR8, UR6, URZ ;  /* 0x0000000608087299 */ /* 0x000fe400080006ff */
[----:B------:R-:W-:-:S04]  /*4440*/  USHF.L.U32 UR5, UR5, UR6, URZ ;  /* 0x0000000605057299 */ /* 0x000fc800080006ff */
[----:B--2---:R-:W-:-:S04]  /*4450*/  LOP3.LUT R0, R0, UR8, RZ, 0xc0, !PT ;  /* 0x0000000800007c12 */ /* 0x004fc8000f8ec0ff */
[----:B------:R-:W-:-:S13]  /*4460*/  ISETP.NE.AND P0, PT, R0, UR8, PT ;  /* 0x0000000800007c0c */ /* 0x000fda000bf05270 */
[----:B------:R-:W-:Y:S05]  /*4470*/  @P0 BRA `(.L_x_85) ;  /* 0x0000000000580947 */ /* 0x000fea0003800000 */
[----:B------:R-:W2:Y:S02]  /*4480*/  LDS R0, [UR4+0x18] ;  /* 0x00001804ff007984 */ /* 0x000ea40008000800 */
[----:B--2---:R-:W-:-:S04]  /*4490*/  LOP3.LUT R0, R0, UR5, RZ, 0xc0, !PT ;  /* 0x0000000500007c12 */ /* 0x004fc8000f8ec0ff */
[----:B------:R-:W-:-:S13]  /*44a0*/  ISETP.NE.AND P0, PT, R0, UR5, PT ;  /* 0x0000000500007c0c */ /* 0x000fda000bf05270 */
[----:B------:R-:W-:Y:S05]  /*44b0*/  @P0 BRA `(.L_x_86) ;  /* 0x00000000003c0947 */ /* 0x000fea0003800000 */
[----:B------:R-:W2:Y:S01]  /*44c0*/  S2R R2, SR_LANEID ;  /* 0x0000000000027919 */ /* 0x000ea20000000000 */
[----:B------:R-:W-:Y:S01]  /*44d0*/  ULOP3.LUT UR8, URZ, UR8, URZ, 0x33, !UPT ;  /* 0x00000008ff087292 */ /* 0x000fe2000f8e33ff */
[----:B------:R-:W-:Y:S01]  /*44e0*/  LOP3.LUT R4, RZ, UR5, RZ, 0x33, !PT ;  /* 0x00000005ff047c12 */ /* 0x000fe2000f8e33ff */
[----:B------:R-:W-:Y:S02]  /*44f0*/  VOTEU.ANY UR7, UPT, PT ;  /* 0x0000000000077886 */ /* 0x000fe400038e0100 */
[----:B------:R-:W-:Y:S01]  /*4500*/  UFLO.U32 UR7, UR7 ;  /* 0x00000007000772bd */ /* 0x000fe200080e0000 */
[----:B------:R-:W3:Y:S01]  /*4510*/  REDUX UR5, R4 ;  /* 0x00000000040573c4 */ /* 0x000ee20000000000 */
[----:B------:R-:W-:-:S06]  /*4520*/  IMAD.U32 R0, RZ, RZ, UR8 ;  /* 0x00000008ff007e24 */ /* 0x000fcc000f8e00ff */
[----:B------:R1:W-:Y:S01]  /*4530*/  UTCATOMSWS.AND URZ, UR8 ;  /* 0x0000000800ff79e3 */ /* 0x0003e20008000000 */
[----:B------:R-:W4:Y:S01]  /*4540*/  REDUX UR6, R0 ;  /* 0x00000000000673c4 */ /* 0x000f220000000000 */
[----:B--2---:R-:W-:Y:S01]  /*4550*/  ISETP.EQ.U32.AND P0, PT, R2, UR7, PT ;  /* 0x0000000702007c0c */ /* 0x004fe2000bf02070 */
[----:B---3--:R-:W-:Y:S01]  /*4560*/  IMAD.U32 R2, RZ, RZ, UR5 ;  /* 0x00000005ff027e24 */ /* 0x008fe2000f8e00ff */
[----:B----4-:R-:W-:-:S11]  /*4570*/  MOV R3, UR6 ;  /* 0x0000000600037c02 */ /* 0x010fd60008000f00 */
[----:B------:R1:W-:Y:S04]  /*4580*/  @P0 ATOMS.AND RZ, [UR4+0x14], R3 ;  /* 0x00001403ffff098c */ /* 0x0003e8000a800004 */
[----:B------:R1:W-:Y:S01]  /*4590*/  @P0 ATOMS.AND RZ, [UR4+0x18], R2 ;  /* 0x00001802ffff098c */ /* 0x0003e2000a800004 */
[----:B------:R-:W-:Y:S05]  /*45a0*/  BRA `(.L_x_87) ;  /* 0x0000000000147947 */ /* 0x000fea0003800000 */
.L_x_86:
[----:B------:R-:W-:Y:S02]  /*45b0*/  MOV R2, 0x45d0 ;  /* 0x000045d000027802 */ /* 0x000fe40000000f00 */
[----:B-1--45:R-:W-:Y:S05]  /*45c0*/  CALL.REL.NOINC `($__internal_0_$__cuda_sm10x_tcgen05_guardrail_trap_col_being_dealloced_not_returned_by_alloc) ;  /* 0x0000006000347944 */ /* 0x032fea0003c00000 */
[----:B------:R-:W-:Y:S05]  /*45d0*/  BRA `(.L_x_87) ;  /* 0x0000000000087947 */ /* 0x000fea0003800000 */
.L_x_85:
[----:B------:R-:W-:Y:S02]  /*45e0*/  MOV R2, 0x4600 ;  /* 0x0000460000027802 */ /* 0x000fe40000000f00 */
[----:B-1--45:R-:W-:Y:S05]  /*45f0*/  CALL.REL.NOINC `($__internal_2_$__cuda_sm10x_tcgen05_guardrail_trap_unallocated_columns_being_dealloced) ;  /* 0x0000006000407944 */ /* 0x032fea0003c00000 */
.L_x_87:
[----:B------:R-:W-:Y:S01]  /*4600*/  NOP ;  /* 0x0000000000007918 */ /* 0x000fe20000000000 */
[----:B-1----:R-:W-:Y:S05]  /*4610*/  EXIT ;  /* 0x000000000000794d */ /* 0x002fea0003800000 */
.L_x_69:
[----:B------:R-:W-:-:S09]  /*4620*/  UISETP.NE.OR UP2, UPT, UR8, 0x3, !UP2 ;  /* 0x000000030800788c */ /* 0x000fd2000d745670 */
[----:B------:R-:W-:Y:S05]  /*4630*/  BRA.U UP2, `(.L_x_88) ;  /* 0x0000001102487547 */ /* 0x000fea000b800000 */
[----:B------:R-:W1:Y:S01]  /*4640*/  LDC R0, c[0x0][0xb30] ;  /* 0x0002cc00ff007b82 */ /* 0x000e620000000800 */
[----:B------:R-:W2:Y:S01]  /*4650*/  LDCU.64 UR4, c[0x0][0x888] ;  /* 0x00011100ff0477ac */ /* 0x000ea20008000a00 */
[----:B------:R-:W-:Y:S02]  /*4660*/  HFMA2 R27, -RZ, RZ, 0, 0 ;  /* 0x00000000ff1b7431 */ /* 0x000fe400000001ff */
[----:B------:R-:W-:Y:S01]  /*4670*/  IMAD.MOV.U32 R29, RZ, RZ, 0x1 ;  /* 0x00000001ff1d7424 */ /* 0x000fe200078e00ff */
[----:B------:R-:W-:Y:S01]  /*4680*/  MOV R25, 0x5800 ;  /* 0x0000580000197802 */ /* 0x000fe20000000f00 */
[----:B------:R-:W4:Y:S01]  /*4690*/  LDCU.64 UR14, c[0x0][0x890] ;  /* 0x00011200ff0e77ac */ /* 0x000f220008000a00 */
[----:B------:R-:W-:Y:S01]  /*46a0*/  IMAD.MOV.U32 R28, RZ, RZ, RZ ;  /* 0x000000ffff1c7224 */ /* 0x000fe200078e00ff */
[----:B------:R-:W3:Y:S01]  /*46b0*/  LDC R19, c[0x0][0x370] ;  /* 0x0000dc00ff137b82 */ /* 0x000ee20000000800 */
[----:B------:R-:W-:Y:S01]  /*46c0*/  UPLOP3.LUT UP1, UPT, UPT, UPT, UPT, 0x40, 0x4 ;  /* 0x000000000004789c */ /* 0x000fe20003f2e870 */
[----:B------:R-:W-:-:S06]  /*46d0*/  UMOV UR6, URZ ;  /* 0x000000ff00067c82 */ /* 0x000fcc0008000000 */
[----:B------:R-:W3:Y:S01]  /*46e0*/  LDC R2, c[0x0][0xb0c] ;  /* 0x0002c300ff027b82 */ /* 0x000ee20000000800 */
[----:B--2---:R-:W-:-:S03]  /*46f0*/  UISETP.NE.U32.AND UP5, UPT, UR4, URZ, UPT ;  /* 0x000000ff0400728c */ /* 0x004fc6000bfa5070 */
[----:B------:R-:W-:Y:S01]  /*4700*/  UMOV UR4, 0x400 ;  /* 0x0000040000047882 */ /* 0x000fe20000000000 */
[----:B----4-:R-:W-:-:S03]  /*4710*/  UISETP.NE.U32.AND UP6, UPT, UR14, URZ, UPT ;  /* 0x000000ff0e00728c */ /* 0x010fc6000bfc5070 */
[----:B------:R-:W2:Y:S01]  /*4720*/  LDC R18, c[0x0][0xb20] ;  /* 0x0002c800ff127b82 */ /* 0x000ea20000000800 */
[----:B-1----:R-:W-:Y:S01]  /*4730*/  ISETP.NE.AND P1, PT, R0, 0x1, PT ;  /* 0x000000010000780c */ /* 0x002fe20003f25270 */
[----:B------:R-:W-:Y:S02]  /*4740*/  UISETP.NE.AND.EX UP5, UPT, UR5, URZ, UPT, UP5 ;  /* 0x000000ff0500728c */ /* 0x000fe4000bfa5350 */
[----:B------:R-:W-:Y:S02]  /*4750*/  ULEA UR4, UR37, UR4, 0x18 ;  /* 0x0000000425047291 */ /* 0x000fe4000f8ec0ff */
[----:B------:R-:W-:Y:S02]  /*4760*/  UISETP.NE.AND.EX UP6, UPT, UR15, URZ, UPT, UP6 ;  /* 0x000000ff0f00728c */ /* 0x000fe4000bfc5360 */
[----:B------:R-:W1:Y:S08]  /*4770*/  LDC.64 R30, c[0x0][0x348] ;  /* 0x0000d200ff1e7b82 */ /* 0x000e700000000a00 */
[----:B------:R-:W4:Y:S08]  /*4780*/  LDC.64 R16, c[0x0][0xb10] ;  /* 0x0002c400ff107b82 */ /* 0x000f300000000a00 */
[----:B------:R-:W1:Y:S08]  /*4790*/  LDC.64 R6, c[0x0][0xb18] ;  /* 0x0002c600ff067b82 */ /* 0x000e700000000a00 */
[----:B------:R-:W1:Y:S08]  /*47a0*/  LDC.64 R4, c[0x0][0xb28] ;  /* 0x0002ca00ff047b82 */ /* 0x000e700000000a00 */
[----:B--23--:R-:W1:Y:S02]  /*47b0*/  LDC R24, c[0x0][0x374] ;  /* 0x0000dd00ff187b82 */ /* 0x00ce640000000800 */
.L_x_96:
[C---:B------:R-:W-:Y:S02]  /*47c0*/  LEA R0, R28.reuse, UR4, 0x3 ;  /* 0x000000041c007c11 */ /* 0x040fe4000f8e18ff */
[----:B------:R-:W-:Y:S02]  /*47d0*/  SHF.L.U32 R3, R27, 0x1f, RZ ;  /* 0x0000001f1b037819 */ /* 0x000fe400000006ff */
[----:B------:R-:W-:Y:S02]  /*47e0*/  LEA R20, R28, UR4, 0x4 ;  /* 0x000000041c147c11 */ /* 0x000fe4000f8e20ff */
[----:B------:R-:W2:Y:S02]  /*47f0*/  SYNCS.PHASECHK.TRANS64.TRYWAIT P0, [R0+URZ+0x1b0], R3 ;  /* 0x0001b003000075a7 */ /* 0x000ea400080011ff */
[----:B--2---:R-:W-:Y:S05]  /*4800*/  @!P0 BRA `(.L_x_89) ;  /* 0x0000005c000c8947 */ /* 0x004fea0003800000 */
.L_x_200:
[----:B------:R-:W-:Y:S01]  /*4810*/  ISETP.GE.AND P0, PT, R108, 0x1, PT ;  /* 0x000000016c00780c */ /* 0x000fe20003f06270 */
[----:B------:R-:W3:Y:S01]  /*4820*/  LDS.128 R20, [R20+0x240] ;  /* 0x0002400014147984 */ /* 0x000ee20000000c00 */
[----:B------:R-:W-:Y:S01]  /*4830*/  ISETP.NE.U32.AND P3, PT, RZ, UR14, PT ;  /* 0x0000000eff007c0c */ /* 0x000fe2000bf65070 */
[----:B--2---:R-:W-:Y:S03]  /*4840*/  VIADD R0, R0, 0x1c0 ;  /* 0x000001c000007836 */ /* 0x004fe60000000000 */
[----:B------:R-:W-:Y:S01]  /*4850*/  ISETP.NE.AND.EX P3, PT, RZ, UR15, PT, P3 ;  /* 0x0000000fff007c0c */ /* 0x000fe2000bf65330 */
[----:B------:R-:W-:Y:S01]  /*4860*/  @!PT LDS RZ, [RZ] ;  /* 0x00000000fffff984 */ /* 0x000fe20000000800 */
[----:B------:R-:W-:Y:S01]  /*4870*/  @!PT LDS RZ, [RZ] ;  /* 0x00000000fffff984 */ /* 0x000fe20000000800 */
[----:B------:R-:W-:Y:S01]  /*4880*/  @!PT LDS RZ, [RZ] ;  /* 0x00000000fffff984 */ /* 0x000fe20000000800 */
[----:B------:R-:W-:Y:S01]  /*4890*/  @!PT LDS RZ, [RZ] ;  /* 0x00000000fffff984 */ /* 0x000fe20000000800 */
[----:B------:R2:W-:Y:S06]  /*48a0*/  MEMBAR.ALL.CTA ;  /* 0x0000000000007992 */ /* 0x0005ec0000008000 */
[----:B--2---:R-:W2:Y:S01]  /*48b0*/  FENCE.VIEW.ASYNC.S ;  /* 0x00000000000073c6 */ /* 0x004ea20000000000 */
[----:B------:R-:W-:Y:S04]  /*48c0*/  PRMT R0, RZ, 0x654, R0 ;  /* 0x00000654ff007816 */ /* 0x000fe80000000000 */
[----:B--2---:R2:W-:Y:S01]  /*48d0*/  SYNCS.ARRIVE.TRANS64.RED.A1T0 RZ, [R0+URZ], RZ ;  /* 0x000000ff00ff79a7 */ /* 0x0045e200081004ff */
[----:B---3--:R-:W-:Y:S11]  /*48e0*/  LOP3.LUT P4, RZ, R22, 0x1, RZ, 0xc0, !PT ;  /* 0x0000000116ff7812 */ /* 0x008ff6000788c0ff */
[----:B------:R-:W-:Y:S02]  /*48f0*/  @!UPT UIADD3 URZ, UPT, UPT, URZ, URZ, URZ ;  /* 0x000000fffffff290 */ /* 0x000fe4000fffe0ff */
[----:B------:R-:W-:Y:S02]  /*4900*/  @P4 MOV R13, R20 ;  /* 0x00000014000d4202 */ /* 0x000fe40000000f00 */
[----:B------:R-:W-:Y:S01]  /*4910*/  @P4 LOP3.LUT R8, R21, 0xffff, RZ, 0xc0, !PT ;  /* 0x0000ffff15084812 */ /* 0x000fe200078ec0ff */
[----:B--2---:R-:W-:Y:S06]  /*4920*/  @!P0 BRA `(.L_x_90) ;  /* 0x0000000000a48947 */ /* 0x004fec0003800000 */
[----:B-1----:R-:W-:Y:S01]  /*4930*/  IMAD.HI.U32 R33, R24, R7, RZ ;  /* 0x0000000718217227 */ /* 0x002fe200078e00ff */
[----:B------:R-:W-:Y:S02]  /*4940*/  ISETP.NE.AND P0, PT, R6, 0x1, PT ;  /* 0x000000010600780c */ /* 0x000fe40003f05270 */
[----:B------:R-:W-:Y:S01]  /*4950*/  ISETP.NE.AND P2, PT, R108, 0x1, PT ;  /* 0x000000016c00780c */ /* 0x000fe20003f45270 */
[----:B----4-:R-:W-:Y:S01]  /*4960*/  IMAD.HI.U32 R32, R19, R16, RZ ;  /* 0x0000001013207227 */ /* 0x010fe200078e00ff */
[----:B------:R-:W-:Y:S02]  /*4970*/  SHF.R.U32.HI R33, RZ, R18, R33 ;  /* 0x00000012ff217219 */ /* 0x000fe40000011621 */
[----:B------:R-:W-:Y:S01]  /*4980*/  ISETP.NE.AND P5, PT, R2, 0x1, PT ;  /* 0x000000010200780c */ /* 0x000fe20003fa5270 */
[----:B------:R-:W-:Y:S01]  /*4990*/  IMAD.HI.U32 R34, R13, R16, RZ ;  /* 0x000000100d227227 */ /* 0x000fe200078e00ff */
[----:B------:R-:W-:Y:S02]  /*49a0*/  SHF.R.U32.HI R32, RZ, R17, R32 ;  /* 0x00000011ff207219 */ /* 0x000fe40000011620 */
[----:B------:R-:W-:Y:S01]  /*49b0*/  SEL R3, R24, R33, !P0 ;  /* 0x0000002118037207 */ /* 0x000fe20004000000 */
[C---:B------:R-:W-:Y:S01]  /*49c0*/  IMAD.HI.U32 R33, R8.reuse, R7, RZ ;  /* 0x0000000708217227 */ /* 0x040fe200078e00ff */
[----:B------:R-:W-:Y:S02]  /*49d0*/  SEL R11, R19, R32, !P5 ;  /* 0x00000020130b7207 */ /* 0x000fe40006800000 */
[----:B------:R-:W-:Y:S01]  /*49e0*/  SHF.R.U32.HI R34, RZ, R17, R34 ;  /* 0x00000011ff227219 */ /* 0x000fe20000011622 */
[----:B------:R-:W-:Y:S01]  /*49f0*/  IMAD.HI.U32 R36, R3, R4, RZ ;  /* 0x0000000403247227 */ /* 0x000fe200078e00ff */
[----:B------:R-:W-:Y:S03]  /*4a00*/  SHF.R.U32.HI R33, RZ, R18, R33 ;  /* 0x00000012ff217219 */ /* 0x000fe60000011621 */
[----:B------:R-:W-:Y:S01]  /*4a10*/  IMAD.HI.U32 R32, R11, R4, RZ ;  /* 0x000000040b207227 */ /* 0x000fe200078e00ff */
[----:B------:R-:W-:Y:S02]  /*4a20*/  @P2 SHF.R.U32.HI R3, RZ, R5, R36 ;  /* 0x00000005ff032219 */ /* 0x000fe40000011624 */
[----:B------:R-:W-:Y:S02]  /*4a30*/  SEL R9, R8, R33, !P0 ;  /* 0x0000002108097207 */ /* 0x000fe40004000000 */
[----:B------:R-:W-:Y:S01]  /*4a40*/  @P2 SHF.R.U32.HI R11, RZ, R5, R32 ;  /* 0x00000005ff0b2219 */ /* 0x000fe20000011620 */
[C---:B------:R-:W-:Y:S01]  /*4a50*/  IMAD R10, R108.reuse, R3, RZ ;  /* 0x000000036c0a7224 */ /* 0x040fe200078e02ff */
[----:B------:R-:W-:Y:S01]  /*4a60*/  SEL R3, R13, R34, !P5 ;  /* 0x000000220d037207 */ /* 0x000fe20006800000 */
[C---:B------:R-:W-:Y:S03]  /*4a70*/  IMAD.HI.U32 R14, R9.reuse, R4, RZ ;  /* 0x00000004090e7227 */ /* 0x040fe600078e00ff */
[----:B------:R-:W-:Y:S01]  /*4a80*/  ISETP.GE.AND P0, PT, R9, R10, PT ;  /* 0x0000000a0900720c */ /* 0x000fe20003f06270 */
[C---:B------:R-:W-:Y:S01]  /*4a90*/  IMAD R12, R108.reuse, R11, RZ ;  /* 0x0000000b6c0c7224 */ /* 0x040fe200078e02ff */
[-C--:B------:R-:W-:Y:S04]  /*4aa0*/  SHF.R.U32.HI R14, RZ, R5.reuse, R14 ;  /* 0x00000005ff0e7219 */ /* 0x080fe8000001160e */
[----:B------:R-:W-:Y:S02]  /*4ab0*/  ISETP.GE.OR P0, PT, R3, R12, P0 ;  /* 0x0000000c0300720c */ /* 0x000fe40000706670 */
[----:B------:R-:W-:Y:S05]  /*4ac0*/  SEL R15, R9, R14, !P2 ;  /* 0x0000000e090f7207 */ /* 0x000fea0005000000 */
[----:B------:R-:W-:Y:S04]  /*4ad0*/  IMAD.MOV R14, RZ, RZ, -R15 ;  /* 0x000000ffff0e7224 */ /* 0x000fe800078e0a0f */
[----:B------:R-:W-:Y:S02]  /*4ae0*/  IMAD R14, R108, R14, R9 ;  /* 0x0000000e6c0e7224 */ /* 0x000fe400078e0209 */
[C---:B------:R-:W-:Y:S05]  /*4af0*/  @!P0 IMAD.HI.U32 R10, R3.reuse, R4, RZ ;  /* 0x00000004030a8227 */ /* 0x040fea00078e00ff */
[----:B------:R-:W-:Y:S04]  /*4b00*/  @!P0 SHF.R.U32.HI R10, RZ, R5, R10 ;  /* 0x00000005ff0a8219 */ /* 0x000fe8000001160a */
[----:B------:R-:W-:Y:S01]  /*4b10*/  @!P0 SEL R0, R3, R10, !P2 ;  /* 0x0000000a03008207 */ /* 0x000fe20005000000 */
[----:B------:R-:W-:Y:S03]  /*4b20*/  IMAD.MOV R10, RZ, RZ, -R3 ;  /* 0x000000ffff0a7224 */ /* 0x000fe600078e0a03 */
[----:B------:R-:W-:Y:S01]  /*4b30*/  @!P0 IADD3 R15, PT, PT, R15, -R0, RZ ;  /* 0x800000000f0f8210 */ /* 0x000fe20007ffe0ff */
[----:B------:R-:W-:Y:S01]  /*4b40*/  @!P0 IMAD R0, R11, R14, R0 ;  /* 0x0000000e0b008224 */ /* 0x000fe200078e0200 */
[----:B------:R-:W-:Y:S01]  /*4b50*/  IADD3 R11, PT, PT, -R9, RZ, RZ ;  /* 0x000000ff090b7210 */ /* 0x000fe20007ffe1ff */
[----:B------:R-:W-:Y:S02]  /*4b60*/  IMAD R13, R2, R10, R13 ;  /* 0x0000000a020d7224 */ /* 0x000fe400078e020d */
[----:B------:R-:W-:Y:S02]  /*4b70*/  @!P0 IMAD R9, R15, R108, R3 ;  /* 0x0000006c0f098224 */ /* 0x000fe400078e0203 */
[----:B------:R-:W-:Y:S02]  /*4b80*/  @!P0 IMAD.MOV.U32 R3, RZ, RZ, R0 ;  /* 0x000000ffff038224 */ /* 0x000fe400078e0000 */
[----:B------:R-:W-:Y:S02]  /*4b90*/  IMAD R8, R6, R11, R8 ;  /* 0x0000000b06087224 */ /* 0x000fe400078e0208 */
[----:B------:R-:W-:Y:S02]  /*4ba0*/  IMAD R13, R3, R2, R13 ;  /* 0x00000002030d7224 */ /* 0x000fe400078e020d */
[----:B------:R-:W-:Y:S02]  /*4bb0*/  IMAD R8, R9, R6, R8 ;  /* 0x0000000609087224 */ /* 0x000fe400078e0208 */
.L_x_90:
[----:B------:R-:W-:Y:S05]  /*4bc0*/  BRA.U UP1, `(.L_x_91) ;  /* 0x0000000101107547 */ /* 0x000fea000b800000 */
[----:B------:R-:W-:Y:S04]  /*4bd0*/  MOV R0, UR7 ;  /* 0x0000000700007c02 */ /* 0x000fe80008000f00 */
[----:B------:R-:W-:Y:S04]  /*4be0*/  SHF.L.U32 R3, R0, 0x1f, RZ ;  /* 0x0000001f00037819 */ /* 0x000fe800000006ff */
[----:B------:R-:W2:Y:S02]  /*4bf0*/  SYNCS.PHASECHK.TRANS64.TRYWAIT P0, [UR4+0x1a8], R3 ;  /* 0x0001a803ff0075a7 */ /* 0x000ea40008001104 */
[----:B--2---:R-:W-:Y:S05]  /*4c00*/  @!P0 BRA `(.L_x_92) ;  /* 0x0000005800208947 */ /* 0x004fea0003800000 */
.L_x_91:
[----:B------:R-:W-:Y:S05]  /*4c10*/  BRA.U !UP6, `(.L_x_93) ;  /* 0x000000010e347547 */ /* 0x000fea000b800000 */
[----:B------:R-:W-:Y:S01]  /*4c20*/  UPLOP3.LUT UP0, UPT, UPT, UPT, UP5, 0x80, 0x8 ;  /* 0x000000000008789c */ /* 0x000fe20003f0f050 */
[----:B--2---:R-:W-:Y:S02]  /*4c30*/  HFMA2 R0, -RZ, RZ, 0, 5.9604644775390625e-08 ;  /* 0x00000001ff007431 */ /* 0x004fe400000001ff */
[----:B------:R-:W-:Y:S03]  /*4c40*/  IMAD.MOV.U32 R230, RZ, RZ, 0x1 ;  /* 0x00000001ffe67424 */ /* 0x000fe600078e00ff */
[----:B------:R-:W-:Y:S05]  /*4c50*/  PLOP3.LUT P0, PT, PT, PT, UP0, 0x80, 0x8 ;  /* 0x000000000008781c */ /* 0x000fea0003f0f008 */
[----:B------:R-:W2:Y:S01]  /*4c60*/  @UP0 LDCU.64 UR8, c[0x0][0x888] ;  /* 0x00011100ff0807ac */ /* 0x000ea20008000a00 */
[----:B------:R-:W-:Y:S07]  /*4c70*/  @UP0 UIMAD UR5, UR36, UR14, URZ ;  /* 0x0000000e240502a4 */ /* 0x000fee000f8e02ff */
[----:B------:R-:W-:Y:S01]  /*4c80*/  @!P0 PRMT R230, R0, 0x7610, R230 ;  /* 0x0000761000e68816 */ /* 0x000fe200000000e6 */
[----:B--2---:R-:W-:Y:S03]  /*4c90*/  @UP0 UIMAD.WIDE UR8, UR5, 0x4, UR8 ;  /* 0x00000004050808a5 */ /* 0x004fe6000f8e0208 */
[----:B------:R-:W2:Y:S03]  /*4ca0*/  @!UP0 LDCU UR5, c[0x0][0x880] ;  /* 0x00011000ff0587ac */ /* 0x000ea60008000800 */
[----:B------:R-:W-:Y:S01]  /*4cb0*/  IMAD.U32 R10, RZ, RZ, UR8 ;  /* 0x00000008ff0a7e24 */ /* 0x000fe2000f8e00ff */
[----:B------:R-:W-:Y:S05]  /*4cc0*/  MOV R11, UR9 ;  /* 0x00000009000b7c02 */ /* 0x000fea0008000f00 */
[----:B-----5:R3:W5:Y:S02]  /*4cd0*/  @P0 LDG.E R117, desc[UR46][R10.64] ;  /* 0x0000002e0a750981 */ /* 0x020764000c1e1900 */
[----:B--23--:R-:W-:Y:S07]  /*4ce0*/  @!P0 IMAD.U32 R117, RZ, RZ, UR5 ;  /* 0x00000005ff758e24 */ /* 0x00cfee000f8e00ff */
.L_x_93:
[----:B-----5:R-:W-:Y:S01]  /*4cf0*/  @!P3 FSETP.EQ.AND P2, PT, R117, RZ, PT ;  /* 0x000000ff7500b20b */ /* 0x020fe20003f42000 */
[----:B------:R-:W-:Y:S01]  /*4d00*/  @!UPT UIADD3 URZ, UPT, UPT, URZ, URZ, URZ ;  /* 0x000000fffffff290 */ /* 0x000fe2000fffe0ff */
[----:B------:R-:W-:Y:S11]  /*4d10*/  @!P3 BRA `(.L_x_94) ;  /* 0x000000000014b947 */ /* 0x000ff60003800000 */
[----:B------:R-:W-:Y:S02]  /*4d20*/  LOP3.LUT P0, RZ, R230, 0xff, RZ, 0xc0, !PT ;  /* 0x000000ffe6ff7812 */ /* 0x000fe4000780c0ff */
[----:B------:R-:W-:Y:S04]  /*4d30*/  PLOP3.LUT P2, PT, PT, PT, UP0, 0x80, 0x8 ;  /* 0x000000000008781c */ /* 0x000fe80003f4f008 */
[----:B------:R-:W-:Y:S07]  /*4d40*/  PLOP3.LUT P2, PT, P2, PT, PT, 0x8, 0x80 ;  /* 0x000000000080781c */ /* 0x000fee000174e170 */
[----:B------:R-:W-:Y:S11]  /*4d50*/  @P0 FSETP.EQ.AND P2, PT, R117, RZ, PT ;  /* 0x000000ff7500020b */ /* 0x000ff60003f42000 */
[----:B------:R-:W-:Y:S02]  /*4d60*/  @!UPT UIADD3 URZ, UPT, UPT, URZ, URZ, URZ ;  /* 0x000000fffffff290 */ /* 0x000fe4000fffe0ff */
.L_x_94:
[----:B------:R-:W3:Y:S01]  /*4d70*/  LDC.64 R14, c[0x0][0xb10] ;  /* 0x0002c400ff0e7b82 */ /* 0x000ee20000000a00 */
[----:B------:R-:W-:Y:S01]  /*4d80*/  ULEA UR13, UR6, UR4, 0x3 ;  /* 0x00000004060d7291 */ /* 0x000fe2000f8e18ff */
[----:B------:R-:W-:Y:S01]  /*4d90*/  SHF.L.U32 R12, R29, 0x1f, RZ ;  /* 0x0000001f1d0c7819 */ /* 0x000fe200000006ff */
[----:B------:R-:W-:Y:S01]  /*4da0*/  VIADD R28, R28, 0x1 ;  /* 0x000000011c1c7836 */ /* 0x000fe20000000000 */
[----:B------:R-:W-:Y:S04]  /*4db0*/  @P4 SHF.R.U32.HI R26, RZ, 0x10, R21 ;  /* 0x00000010ff1a4819 */ /* 0x000fe80000011615 */
[----:B------:R-:W5:Y:S02]  /*4dc0*/  LDC.64 R10, c[0x0][0xb18] ;  /* 0x0002c600ff0a7b82 */ /* 0x000f640000000a00 */
[----:B------:R-:W1:Y:S01]  /*4dd0*/  SYNCS.PHASECHK.TRANS64.TRYWAIT P5, [UR13+0x190], R12 ;  /* 0x0001900cff0075a7 */ /* 0x000e6200080a110d */
[----:B---3--:R-:W-:Y:S05]  /*4de0*/  @!P1 IMAD.HI.U32 R14, R13, R14, RZ ;  /* 0x0000000e0d0e9227 */ /* 0x008fea00078e00ff */
[----:B--2---:R-:W2:Y:S01]  /*4df0*/  @!P1 LDC R0, c[0x0][0xb20] ;  /* 0x0002c800ff009b82 */ /* 0x004ea20000000800 */
[----:B------:R-:W-:Y:S01]  /*4e00*/  @!P1 SHF.R.U32.HI R14, RZ, R15, R14 ;  /* 0x0000000fff0e9219 */ /* 0x000fe2000001160e */
[----:B-----5:R-:W-:Y:S01]  /*4e10*/  @!P1 IMAD.HI.U32 R11, R8, R11, RZ ;  /* 0x0000000b080b9227 */ /* 0x020fe200078e00ff */
[----:B------:R-:W-:Y:S05]  /*4e20*/  @!P1 ISETP.NE.AND P0, PT, R10, 0x1, PT ;  /* 0x000000010a00980c */ /* 0x000fea0003f05270 */
[----:B------:R-:W3:Y:S01]  /*4e30*/  @!P1 LDC R3, c[0x0][0xb0c] ;  /* 0x0002c300ff039b82 */ /* 0x000ee20000000800 */
[----:B--2---:R-:W-:Y:S02]  /*4e40*/  @!P1 SHF.R.U32.HI R9, RZ, R0, R11 ;  /* 0x00000000ff099219 */ /* 0x004fe4000001160b */
[----:B---3--:R-:W-:Y:S02]  /*4e50*/  @!P1 ISETP.NE.AND P3, PT, R3, 0x1, PT ;  /* 0x000000010300980c */ /* 0x008fe40003f65270 */
[----:B------:R-:W-:Y:S02]  /*4e60*/  @!P1 SEL R9, R8, R9, !P0 ;  /* 0x0000000908099207 */ /* 0x000fe40004000000 */
[----:B------:R-:W-:Y:S02]  /*4e70*/  ELECT P0, URZ, PT ;  /* 0x0000000000ff782f */ /* 0x000fe40003800000 */
[----:B------:R-:W-:Y:S05]  /*4e80*/  @!P1 SEL R14, R13, R14, !P3 ;  /* 0x0000000e0d0e9207 */ /* 0x000fea0005800000 */
[----:B------:R-:W-:Y:S02]  /*4e90*/  @!P1 IMAD.IADD R0, R9, 0x1, -R14 ;  /* 0x0000000109009824 */ /* 0x000fe400078e0a0e */
[----:B------:R-:W-:Y:S02]  /*4ea0*/  @!P1 IMAD.IADD R9, R14, 0x1, -R9 ;  /* 0x000000010e099824 */ /* 0x000fe400078e0a09 */
[----:B------:R-:W-:Y:S02]  /*4eb0*/  @!P1 IMAD R13, R0, R3, R13 ;  /* 0x00000003000d9224 */ /* 0x000fe400078e020d */
[----:B------:R-:W-:Y:S01]  /*4ec0*/  @!P1 IMAD R8, R9, R10, R8 ;  /* 0x0000000a09089224 */ /* 0x000fe200078e0208 */
[----:B-1----:R-:W-:Y:S06]  /*4ed0*/  @!P5 BRA `(.L_x_95) ;  /* 0x000000540084d947 */ /* 0x002fec0003800000 */
.L_x_203:
[----:B------:R-:W-:Y:S01]  /*4ee0*/  UIADD3 UR65, UPT, UPT, UR13, 0x180, URZ ;  /* 0x000001800d417890 */ /* 0x000fe2000fffe0ff */
[----:B------:R-:W-:Y:S01]  /*4ef0*/  PLOP3.LUT P0, PT, P2, P0, PT, 0xf2, 0x2f ;  /* 0x00000000002f781c */ /* 0x000fe20001701e72 */
[----:B------:R-:W-:Y:S01]  /*4f00*/  UMOV UR22, 0x0 ;  /* 0x0000000000167882 */ /* 0x000fe20000000000 */
[----:B------:R-:W-:Y:S01]  /*4f10*/  UMOV UR23, 0x10000000 ;  /* 0x1000000000177882 */ /* 0x000fe20000000000 */
[----:B------:R-:W-:Y:S01]  /*4f20*/  UMOV UR76, UR36 ;  /* 0x00000024004c7c82 */ /* 0x000fe20008000000 */
        /* <DEDUP_REMOVED lines=9> */
[----:B-1----:R-:W-:Y:S01]  /*4fc0*/  @!P0 IADD3 R3, P2, PT, R30, 0x580, RZ ;  /* 0x000005801e038810 */ /* 0x002fe20007f5e0ff */
[----:B------:R-:W-:Y:S01]  /*4fd0*/  @!P0 IMAD R219, R219, 0xb0, RZ ;  /* 0x000000b0dbdb8824 */ /* 0x000fe200078e02ff */
[----:B------:R-:W-:Y:S01]  /*4fe0*/  VOTEU.ALL UP1, P0 ;  /* 0x0000000000ff7886 */ /* 0x000fe20000020000 */
[----:B------:R-:W-:Y:S01]  /*4ff0*/  @!P0 IMAD.SHL.U32 R229, R229, 0x40, RZ ;  /* 0x00000040e5e58824 */ /* 0x000fe200078e00ff */
[----:B------:R-:W-:Y:S01]  /*5000*/  @!P0 R2UR UR9, R3 ;  /* 0x00000000030982ca */ /* 0x000fe200000e0000 */
[----:B------:R-:W-:Y:S01]  /*5010*/  @!P0 IMAD.X R0, RZ, RZ, R31, P2 ;  /* 0x000000ffff008224 */ /* 0x000fe200010e061f */
[----:B------:R-:W-:Y:S01]  /*5020*/  @!P0 R2UR UR10, R219 ;  /* 0x00000000db0a82ca */ /* 0x000fe200000e0000 */
[----:B------:R-:W-:Y:S01]  /*5030*/  VOTEU.ALL UP4, P0 ;  /* 0x0000000000ff7886 */ /* 0x000fe20000080000 */
[----:B------:R-:W-:Y:S01]  /*5040*/  @!P0 R2UR UR5, R229 ;  /* 0x00000000e50582ca */ /* 0x000fe200000e0000 */
[----:B------:R-:W-:Y:S01]  /*5050*/  VOTEU.ALL UP3, P0 ;  /* 0x0000000000ff7886 */ /* 0x000fe20000060000 */
[----:B------:R-:W-:Y:S01]  /*5060*/  @!P0 R2UR UR8, R0 ;  /* 0x00000000000882ca */ /* 0x000fe200000e0000 */
[----:B------:R-:W-:Y:S01]  /*5070*/  IMAD.U32 R0, RZ, RZ, UR36 ;  /* 0x00000024ff007e24 */ /* 0x000fe2000f8e00ff */
[----:B------:R-:W-:Y:S01]  /*5080*/  MOV.SPILL R10, UR68 ;  /* 0x00000044000a7c02 */ /* 0x000fe20009000f00 */
[----:B------:R-:W-:Y:S01]  /*5090*/  VOTEU.ALL UP2, P0 ;  /* 0x0000000000ff7886 */ /* 0x000fe20000040000 */
[----:B------:R-:W-:Y:S02]  /*50a0*/  IMAD.IADD R219, R8, 0x1, R218 ;  /* 0x0000000108db7824 */ /* 0x000fe400078e02da */
[----:B------:R-:W-:Y:S01]  /*50b0*/  R2UR UR68, R0 ;  /* 0x00000000004472ca */ /* 0x000fe200000e0000 */
[----:B------:R-:W-:Y:S01]  /*50c0*/  IMAD.U32 R14, RZ, RZ, UR9 ;  /* 0x00000009ff0e7e24 */ /* 0x000fe2000f8e00ff */
[----:B------:R-:W-:Y:S01]  /*50d0*/  MOV.SPILL R0, UR60 ;  /* 0x0000003c00007c02 */ /* 0x000fe20009000f00 */
[----:B------:R-:W-:Y:S01]  /*50e0*/  IMAD.U32 R3, RZ, RZ, UR10 ;  /* 0x0000000aff037e24 */ /* 0x000fe2000f8e00ff */
[----:B------:R-:W-:Y:S01]  /*50f0*/  UMOV UR9, UR65 ;  /* 0x0000004100097c82 */ /* 0x000fe20008000000 */
[----:B------:R-:W-:Y:S01]  /*5100*/  IMAD.U32 R9, RZ, RZ, UR5 ;  /* 0x00000005ff097e24 */ /* 0x000fe2000f8e00ff */
[----:B------:R-:W-:Y:S01]  /*5110*/  UMOV UR5, UR36 ;  /* 0x0000002400057c82 */ /* 0x000fe20008000000 */
[----:B------:R-:W-:Y:S01]  /*5120*/  IMAD.U32 R15, RZ, RZ, UR8 ;  /* 0x00000008ff0f7e24 */ /* 0x000fe2000f8e00ff */
[----:B------:R-:W-:Y:S01]  /*5130*/  R2UR UR66, R3 ;  /* 0x00000000034272ca */ /* 0x000fe200000e0000 */
[----:B------:R-:W-:Y:S01]  /*5140*/  UMOV UR60, UR5 ;  /* 0x00000005003c7c82 */ /* 0x000fe20008000000 */
[----:B------:R-:W-:Y:S01]  /*5150*/  R2UR UR67, R9 ;  /* 0x00000000094372ca */ /* 0x000fe200000e0000 */
[----:B------:R-:W-:Y:S01]  /*5160*/  @!UP4 UIMAD UR5, UR6, 0x5800, UR4 ;  /* 0x000058000605c8a4 */ /* 0x000fe2000f8e0204 */
[----:B------:R-:W-:Y:S01]  /*5170*/  @!P0 R2UR UR30, R14 ;  /* 0x000000000e1e82ca */ /* 0x000fe200000e0000 */
[----:B------:R-:W-:Y:S01]  /*5180*/  UMOV UR49, UR9 ;  /* 0x0000000900317c82 */ /* 0x000fe20008000000 */
[----:B------:R-:W-:Y:S01]  /*5190*/  @!P0 R2UR UR31, R15 ;  /* 0x000000000f1f82ca */ /* 0x000fe200000e0000 */
[----:B------:R-:W-:Y:S01]  /*51a0*/  @!UP4 UIADD3 UR64, UPT, UPT, UR5, 0x300, URZ ;  /* 0x000003000540c890 */ /* 0x000fe2000fffe0ff */
[----:B------:R-:W-:Y:S01]  /*51b0*/  IMAD.IADD R229, R13, 0x1, R228 ;  /* 0x000000010de57824 */ /* 0x000fe200078e02e4 */
[----:B------:R-:W-:Y:S02]  /*51c0*/  @!UP4 UIADD3 UR56, UPT, UPT, UR5, 0xb00, URZ ;  /* 0x00000b000538c890 */ /* 0x000fe4000fffe0ff */
[----:B------:R-:W-:Y:S02]  /*51d0*/  @!UP4 UIADD3 UR72, UPT, UPT, UR5, 0x1300, URZ ;  /* 0x000013000548c890 */ /* 0x000fe4000fffe0ff */
[----:B------:R-:W-:Y:S02]  /*51e0*/  @!UP4 UIADD3 UR58, UPT, UPT, UR66, 0x10, URZ ;  /* 0x00000010423ac890 */ /* 0x000fe4000fffe0ff */
[----:B------:R-:W-:Y:S01]  /*51f0*/  UMOV UR11, UR67 ;  /* 0x00000043000b7c82 */ /* 0x000fe20008000000 */
[----:B------:R-:W-:Y:S01]  /*5200*/  @!UP4 UIADD3 UR48, UPT, UPT, UR5, 0x2b00, URZ ;  /* 0x00002b000530c890 */ /* 0x000fe2000fffe0ff */
[----:B------:R-:W-:Y:S02]  /*5210*/  UMOV UR59, UR11 ;  /* 0x0000000b003b7c82 */ /* 0x000fe40008000000 */
[----:B------:R1:W-:Y:S01]  /*5220*/  @!UP1 UTMALDG.3D [UR64], [UR30], desc[UR22] ;  /* 0x000016401e0095b4 */ /* 0x0003e20008011000 */
[----:B------:R-:W-:Y:S01]  /*5230*/  UMOV UR75, UR11 ;  /* 0x0000000b004b7c82 */ /* 0x000fe20008000000 */
[----:B------:R-:W-:Y:S01]  /*5240*/  VOTEU.ALL UP1, P0 ;  /* 0x0000000000ff7886 */ /* 0x000fe20000020000 */
[----:B------:R-:W-:Y:S01]  /*5250*/  UMOV UR51, UR11 ;  /* 0x0000000b00337c82 */ /* 0x000fe20008000000 */
[----:B------:R-:W-:Y:S01]  /*5260*/  @!UP4 UIADD3 UR40, UPT, UPT, UR5, 0x3300, URZ ;  /* 0x000033000528c890 */ /* 0x000fe2000fffe0ff */
[----:B------:R-:W-:Y:S01]  /*5270*/  UMOV UR41, UR9 ;  /* 0x0000000900297c82 */ /* 0x000fe20008000000 */
[----:B------:R-:W-:Y:S01]  /*5280*/  UMOV UR43, UR11 ;  /* 0x0000000b002b7c82 */ /* 0x000fe20008000000 */
[----:B------:R2:W-:Y:S01]  /*5290*/  @!UP3 UTMALDG.3D [UR56], [UR30], desc[UR22] ;  /* 0x000016381e00b5b4 */ /* 0x0005e20008011000 */
[----:B------:R-:W-:Y:S01]  /*52a0*/  UMOV UR8, UR66 ;  /* 0x0000004200087c82 */ /* 0x000fe20008000000 */
[----:B------:R-:W-:Y:S01]  /*52b0*/  VOTEU.ALL UP3, P0 ;  /* 0x0000000000ff7886 */ /* 0x000fe20000060000 */
[----:B------:R-:W-:Y:S02]  /*52c0*/  @!UP4 UIADD3 UR74, UPT, UPT, UR8, 0x20, URZ ;  /* 0x00000020084ac890 */ /* 0x000fe4000fffe0ff */
[----:B------:R-:W-:Y:S02]  /*52d0*/  @!UP4 UIADD3 UR50, UPT, UPT, UR8, 0x50, URZ ;  /* 0x000000500832c890 */ /* 0x000fe4000fffe0ff */
[----:B------:R-:W-:Y:S02]  /*52e0*/  @!UP4 UIADD3 UR42, UPT, UPT, UR8, 0x60, URZ ;  /* 0x00000060082ac890 */ /* 0x000fe4000fffe0ff */
[----:B------:R-:W-:Y:S02]  /*52f0*/  @!UP4 UIADD3 UR34, UPT, UPT, UR8, 0x70, URZ ;  /* 0x000000700822c890 */ /* 0x000fe4000fffe0ff */
[----:B------:R-:W-:Y:S01]  /*5300*/  @!UP4 UIADD3 UR32, UPT, UPT, UR5, 0x3b00, URZ ;  /* 0x00003b000520c890 */ /* 0x000fe2000fffe0ff */
[----:B------:R-:W-:Y:S01]  /*5310*/  @!UP2 UTMALDG.3D [UR72], [UR30], desc[UR22] ;  /* 0x000016481e00a5b4 */ /* 0x000fe20008011000 */
[----:B------:R-:W-:Y:S01]  /*5320*/  VOTEU.ALL UP2, P0 ;  /* 0x0000000000ff7886 */ /* 0x000fe20000040000 */
[----:B------:R-:W-:Y:S01]  /*5330*/  UMOV UR33, UR9 ;  /* 0x0000000900217c82 */ /* 0x000fe20008000000 */
[----:B------:R-:W-:Y:S01]  /*5340*/  UMOV UR35, UR11 ;  /* 0x0000000b00237c82 */ /* 0x000fe20008000000 */
[----:B------:R-:W-:Y:S02]  /*5350*/  @!UP4 UIADD3 UR26, UPT, UPT, UR8, 0x80, URZ ;  /* 0x00000080081ac890 */ /* 0x000fe4000fffe0ff */
[----:B------:R-:W-:Y:S01]  /*5360*/  @!UP4 UIADD3 UR24, UPT, UPT, UR5, 0x4300, URZ ;  /* 0x000043000518c890 */ /* 0x000fe2000fffe0ff */
[----:B------:R-:W-:Y:S01]  /*5370*/  UMOV UR25, UR9 ;  /* 0x0000000900197c82 */ /* 0x000fe20008000000 */
[----:B------:R-:W-:Y:S01]  /*5380*/  UMOV UR27, UR11 ;  /* 0x0000000b001b7c82 */ /* 0x000fe20008000000 */
[----:B------:R-:W-:Y:S02]  /*5390*/  @!UP4 UIADD3 UR18, UPT, UPT, UR8, 0x90, URZ ;  /* 0x000000900812c890 */ /* 0x000fe4000fffe0ff */
[----:B------:R-:W-:Y:S02]  /*53a0*/  @!UP4 UIADD3 UR16, UPT, UPT, UR5, 0x4b00, URZ ;  /* 0x00004b000510c890 */ /* 0x000fe4000fffe0ff */
[----:B------:R-:W-:Y:S01]  /*53b0*/  @!UP4 UIADD3 UR10, UPT, UPT, UR8, 0xa0, URZ ;  /* 0x000000a0080ac890 */ /* 0x000fe2000fffe0ff */
[----:B------:R-:W-:Y:S01]  /*53c0*/  UMOV UR17, UR9 ;  /* 0x0000000900117c82 */ /* 0x000fe20008000000 */
[----:B------:R-:W-:Y:S01]  /*53d0*/  UMOV UR19, UR11 ;  /* 0x0000000b00137c82 */ /* 0x000fe20008000000 */
[----:B------:R-:W-:Y:S01]  /*53e0*/  UPRMT UR21, UR37, 0x654, UR9 ;  /* 0x0000065425157896 */ /* 0x000fe20008000009 */
[----:B-1----:R-:W-:Y:S01]  /*53f0*/  R2UR.FILL UR68, R10 ;  /* 0x000000000a4472ca */ /* 0x002fe200004e0000 */
[----:B------:R-:W-:Y:S02]  /*5400*/  @!UP4 UIADD3 UR66, UPT, UPT, UR8, 0x30, URZ ;  /* 0x000000300842c890 */ /* 0x000fe4000fffe0ff */
[----:B------:R-:W-:Y:S01]  /*5410*/  @!UP4 UIADD3 UR64, UPT, UPT, UR5, 0x1b00, URZ ;  /* 0x00001b000540c890 */ /* 0x000fe2000fffe0ff */
[----:B------:R-:W-:Y:S01]  /*5420*/  UMOV UR65, UR9 ;  /* 0x0000000900417c82 */ /* 0x000fe20008000000 */
[----:B------:R-:W-:Y:S01]  /*5430*/  UMOV UR67, UR11 ;  /* 0x0000000b00437c82 */ /* 0x000fe20008000000 */
[----:B--2---:R-:W-:Y:S01]  /*5440*/  R2UR.FILL UR60, R0 ;  /* 0x00000000003c72ca */ /* 0x004fe200004e0000 */
[----:B------:R-:W-:Y:S02]  /*5450*/  @!UP4 UIADD3 UR58, UPT, UPT, UR8, 0x40, URZ ;  /* 0x00000040083ac890 */ /* 0x000fe4000fffe0ff */
[----:B------:R-:W-:Y:S04]  /*5460*/  @!UP4 UIADD3 UR56, UPT, UPT, UR5, 0x2300, URZ ;  /* 0x000023000538c890 */ /* 0x000fe8000fffe0ff */
[----:B------:R-:W-:Y:S01]  /*5470*/  @!UP1 UTMALDG.3D [UR64], [UR30], desc[UR22] ;  /* 0x000016401e0095b4 */ /* 0x000fe20008011000 */
[----:B------:R-:W-:Y:S01]  /*5480*/  UMOV UR57, UR9 ;  /* 0x0000000900397c82 */ /* 0x000fe20008000000 */
[----:B------:R-:W-:Y:S01]  /*5490*/  VOTEU.ALL UP1, P0 ;  /* 0x0000000000ff7886 */ /* 0x000fe20000020000 */
[----:B------:R-:W-:Y:S03]  /*54a0*/  @!UP4 UIADD3 UR8, UPT, UPT, UR5, 0x5300, URZ ;  /* 0x000053000508c890 */ /* 0x000fe6000fffe0ff */
[----:B------:R-:W-:Y:S01]  /*54b0*/  @!UP3 UTMALDG.3D [UR56], [UR30], desc[UR22] ;  /* 0x000016381e00b5b4 */ /* 0x000fe20008011000 */
[----:B------:R-:W-:Y:S01]  /*54c0*/  VOTEU.ALL UP3, P0 ;  /* 0x0000000000ff7886 */ /* 0x000fe20000060000 */
[----:B------:R-:W-:Y:S01]  /*54d0*/  @!UP2 UTMALDG.3D [UR48], [UR30], desc[UR22] ;  /* 0x000016301e00a5b4 */ /* 0x000fe20008011000 */
[----:B------:R-:W-:Y:S01]  /*54e0*/  VOTEU.ALL UP2, P0 ;  /* 0x0000000000ff7886 */ /* 0x000fe20000040000 */
[----:B------:R-:W-:Y:S01]  /*54f0*/  @!UP1 UTMALDG.3D [UR40], [UR30], desc[UR22] ;  /* 0x000016281e0095b4 */ /* 0x000fe20008011000 */
[----:B------:R-:W-:Y:S01]  /*5500*/  VOTEU.ALL UP1, P0 ;  /* 0x0000000000ff7886 */ /* 0x000fe20000020000 */
[----:B------:R1:W-:Y:S02]  /*5510*/  @!UP3 UTMALDG.3D [UR32], [UR30], desc[UR22] ;  /* 0x000016201e00b5b4 */ /* 0x0003e40008011000 */
[----:B------:R2:W-:Y:S01]  /*5520*/  @!UP2 UTMALDG.3D [UR24], [UR30], desc[UR22] ;  /* 0x000016181e00a5b4 */ /* 0x0005e20008011000 */
[----:B------:R-:W-:Y:S01]  /*5530*/  VOTEU.ALL UP2, P0 ;  /* 0x0000000000ff7886 */ /* 0x000fe20000040000 */
[----:B------:R2:W-:Y:S04]  /*5540*/  @!UP1 UTMALDG.3D [UR16], [UR30], desc[UR22] ;  /* 0x000016101e0095b4 */ /* 0x0005e80008011000 */
[----:B------:R2:W-:Y:S01]  /*5550*/  @!UP2 UTMALDG.3D [UR8], [UR30], desc[UR22] ;  /* 0x000016081e00a5b4 */ /* 0x0005e20008011000 */
[----:B------:R2:W-:Y:S01]  /*5560*/  @!P0 SYNCS.ARRIVE.TRANS64.RED.A0TR RZ, [UR13+0x180], R25 ;  /* 0x00018019ffff89a7 */ /* 0x0005e2000830040d */
[C---:B------:R-:W-:Y:S04]  /*5570*/  ISETP.NE.AND P0, PT, R28.reuse, 0x2, PT ;  /* 0x000000021c00780c */ /* 0x040fe80003f05270 */
[----:B------:R-:W-:Y:S02]  /*5580*/  SEL R0, RZ, 0x1, P0 ;  /* 0x00000001ff007807 */ /* 0x000fe40000000000 */
[----:B------:R-:W-:Y:S02]  /*5590*/  SEL R28, R28, RZ, P0 ;  /* 0x000000ff1c1c7207 */ /* 0x000fe40000000000 */
[----:B------:R-:W-:Y:S02]  /*55a0*/  LOP3.LUT R27, R27, R0, RZ, 0x3c, !PT ;  /* 0x000000001b1b7212 */ /* 0x000fe400078e3cff */
[----:B-1----:R-:W-:Y:S01]  /*55b0*/  @P4 R2UR UR36, R26 ;  /* 0x000000001a2442ca */ /* 0x002fe200000e0000 */
[----:B------:R-:W-:Y:S01]  /*55c0*/  SYNCS.ARRIVE.TRANS64.RED.A1T0 RZ, [UR21], RZ ;  /* 0x000000ffffff79a7 */ /* 0x000fe20008100415 */
[----:B------:R-:W-:Y:S04]  /*55d0*/  UIADD3 UR21, UPT, UPT, UR6, 0x1, URZ ;  /* 0x0000000106157890 */ /* 0x000fe8000fffe0ff */
[----:B------:R-:W-:Y:S04]  /*55e0*/  UISETP.NE.AND UP1, UPT, UR21, 0x2, UPT ;  /* 0x000000021500788c */ /* 0x000fe8000bf25270 */
[----:B------:R-:W-:Y:S02]  /*55f0*/  USEL UR13, URZ, 0x1, UP1 ;  /* 0x00000001ff0d7887 */ /* 0x000fe40008800000 */
[----:B------:R-:W-:Y:S02]  /*5600*/  USEL UR6, UR21, URZ, UP1 ;  /* 0x000000ff15067287 */ /* 0x000fe40008800000 */
[----:B------:R-:W-:Y:S02]  /*5610*/  UPLOP3.LUT UP1, UPT, UPT, UPT, UPT, 0x80, 0x8 ;  /* 0x000000000008789c */ /* 0x000fe40003f2f070 */
[----:B------:R-:W-:Y:S01]  /*5620*/  LOP3.LUT R29, R29, UR13, RZ, 0x3c, !PT ;  /* 0x0000000d1d1d7c12 */ /* 0x000fe2000f8e3cff */
[----:B--2---:R-:W-:Y:S08]  /*5630*/  @P4 BRA `(.L_x_96) ;  /* 0xfffffff000604947 */ /* 0x004ff0000383ffff */
[----:B------:R-:W-:Y:S01]  /*5640*/  UIADD3 UR5, UPT, UPT, UR4, 0x190, URZ ;  /* 0x0000019004057890 */ /* 0x000fe2000fffe0ff */
[----:B------:R-:W-:-:S03]  /*5650*/  SHF.L.U32 R3, R29, 0x1f, RZ ;  /* 0x0000001f1d037819 */ /* 0x000fc600000006ff */
[----:B------:R-:W-:-:S09]  /*5660*/  ULEA UR4, UR6, UR5, 0x3 ;  /* 0x0000000506047291 */ /* 0x000fd2000f8e18ff */
[----:B------:R-:W1:Y:S02]  /*5670*/  SYNCS.PHASECHK.TRANS64.TRYWAIT P0, [UR4], R3 ;  /* 0x00000003ff0075a7 */ /* 0x000e640008001104 */
[----:B-1----:R-:W-:Y:S05]  /*5680*/  @!P0 BRA `(.L_x_97) ;  /* 0x0000004c00b08947 */ /* 0x002fea0003800000 */
.L_x_205:
[----:B------:R-:W-:-:S04]  /*5690*/  UIADD3 UR6, UPT, UPT, UR6, 0x1, URZ ;  /* 0x0000000106067890 */ /* 0x000fc8000fffe0ff */
[----:B------:R-:W-:-:S04]  /*56a0*/  UISETP.NE.AND UP0, UPT, UR6, 0x2, UPT ;  /* 0x000000020600788c */ /* 0x000fc8000bf05270 */
[----:B------:R-:W-:Y:S02]  /*56b0*/  USEL UR4, URZ, 0x1, UP0 ;  /* 0x00000001ff047887 */ /* 0x000fe40008000000 */
[----:B------:R-:W-:-:S04]  /*56c0*/  USEL UR6, UR6, URZ, UP0 ;  /* 0x000000ff06067287 */ /* 0x000fc80008000000 */
[----:B------:R-:W-:Y:S01]  /*56d0*/  ULEA UR6, UR6, UR5, 0x3 ;  /* 0x0000000506067291 */ /* 0x000fe2000f8e18ff */
[----:B-1----:R-:W-:-:S04]  /*56e0*/  LOP3.LUT R3, R29, UR4, RZ, 0x3c, !PT ;  /* 0x000000041d037c12 */ /* 0x002fc8000f8e3cff */
[----:B------:R-:W-:Y:S01]  /*56f0*/  SHF.L.U32 R3, R3, 0x1f, RZ ;  /* 0x0000001f03037819 */ /* 0x000fe200000006ff */
[----:B------:R-:W-:-:S07]  /*5700*/  IMAD.U32 R0, RZ, RZ, UR6 ;  /* 0x00000006ff007e24 */ /* 0x000fce000f8e00ff */
.L_x_98:
[----:B-1----:R1:W2:Y:S02]  /*5710*/  SYNCS.PHASECHK.TRANS64.TRYWAIT P0, [R0+URZ], R3 ;  /* 0x00000003000075a7 */ /* 0x0022a400080011ff */
[----:B--2---:R-:W-:Y:S05]  /*5720*/  @!P0 NANOSLEEP.SYNCS 0x989680 ;  /* 0x009896800000895d */ /* 0x004fea0003900000 */
[----:B------:R-:W2:Y:S02]  /*5730*/  @!P0 SYNCS.PHASECHK.TRANS64 P0, [R0+URZ], R3 ;  /* 0x00000003000085a7 */ /* 0x000ea400080010ff */
[----:B--2---:R-:W-:Y:S05]  /*5740*/  @P0 EXIT ;  /* 0x000000000000094d */ /* 0x004fea0003800000 */
[----:B------:R-:W-:Y:S05]  /*5750*/  BRA `(.L_x_98) ;  /* 0xfffffffc00ec7947 */ /* 0x000fea000383ffff */
.L_x_88:
[----:B------:R-:W-:-:S06]  /*5760*/  UISETP.GE.AND UP1, UPT, UR8, 0x4, UPT ;  /* 0x000000040800788c */ /* 0x000fcc000bf26270 */
[----:B------:R-:W-:-:S13]  /*5770*/  PLOP3.LUT P0, PT, PT, PT, UP1, 0x80, 0x8 ;  /* 0x000000000008781c */ /* 0x000fda0003f0f018 */
[----:B------:R-:W-:Y:S05]  /*5780*/  @!P0 EXIT ;  /* 0x000000000000894d */ /* 0x000fea0003800000 */
[----:B------:R-:W-:Y:S01]  /*5790*/  BAR.SYNC.DEFER_BLOCKING 0x6, 0xa0 ;  /* 0x0182800000007b1d */ /* 0x000fe20000010000 */
[C---:B------:R-:W-:Y:S01]  /*57a0*/  IMAD.SHL.U32 R5, R241.reuse, 0x10, RZ ;  /* 0x00000010f1057824 */ /* 0x040fe200078e00ff */
[----:B------:R-:W-:Y:S01]  /*57b0*/  SHF.R.U32.HI R7, RZ, 0x1, R241 ;  /* 0x00000001ff077819 */ /* 0x000fe200000116f1 */
[C---:B------:R-:W-:Y:S01]  /*57c0*/  IMAD.SHL.U32 R0, R241.reuse, 0x8, RZ ;  /* 0x00000008f1007824 */ /* 0x040fe200078e00ff */
[----:B------:R-:W-:Y:S01]  /*57d0*/  CS2R R238, SRZ ;  /* 0x0000000000ee7805 */ /* 0x000fe2000001ff00 */
[----:B------:R-:W-:Y:S01]  /*57e0*/  IMAD.SHL.U32 R234, R241, 0x2, RZ ;  /* 0x00000002f1ea7824 */ /* 0x000fe200078e00ff */
[----:B------:R-:W-:Y:S02]  /*57f0*/  UMOV UR44, 0x400 ;  /* 0x00000400002c7882 */ /* 0x000fe40000000000 */
[----:B------:R-:W1:Y:S01]  /*5800*/  LDC R233, c[0x0][0x370] ;  /* 0x0000dc00ffe97b82 */ /* 0x000e620000000800 */
[----:B------:R-:W-:Y:S01]  /*5810*/  ULEA UR44, UR37, UR44, 0x18 ;  /* 0x0000002c252c7291 */ /* 0x000fe2000f8ec0ff */
[----:B------:R-:W-:Y:S01]  /*5820*/  LOP3.LUT R2, R5, 0x40, RZ, 0xc0, !PT ;  /* 0x0000004005027812 */ /* 0x000fe200078ec0ff */
[----:B------:R-:W-:Y:S01]  /*5830*/  IMAD.MOV.U32 R240, RZ, RZ, 0x1 ;  /* 0x00000001fff07424 */ /* 0x000fe200078e00ff */
[----:B------:R-:W-:Y:S01]  /*5840*/  LOP3.LUT R0, R0, 0x300, RZ, 0xc0, !PT ;  /* 0x0000030000007812 */ /* 0x000fe200078ec0ff */
[----:B------:R-:W-:Y:S01]  /*5850*/  IMAD.MOV.U32 R112, RZ, RZ, RZ ;  /* 0x000000ffff707224 */ /* 0x000fe200078e00ff */
[----:B------:R-:W-:Y:S01]  /*5860*/  LOP3.LUT R7, R2, 0x8, R7, 0xf8, !PT ;  /* 0x0000000802077812 */ /* 0x000fe200078ef807 */
[----:B------:R-:W-:Y:S01]  /*5870*/  IMAD.U32 R2, R241, 0x10000, RZ ;  /* 0x00010000f1027824 */ /* 0x000fe200078e00ff */
[----:B------:R-:W2:Y:S01]  /*5880*/  LDC R110, c[0x0][0xb0c] ;  /* 0x0002c300ff6e7b82 */ /* 0x000ea20000000800 */
[--C-:B------:R-:W-:Y:S01]  /*5890*/  LOP3.LUT R0, R0, 0x30, R5.reuse, 0xf8, !PT ;  /* 0x0000003000007812 */ /* 0x100fe200078ef805 */
[----:B------:R-:W-:Y:S01]  /*58a0*/  IMAD.MOV.U32 R243, RZ, RZ, RZ ;  /* 0x000000fffff37224 */ /* 0x000fe200078e00ff */
[----:B------:R-:W-:Y:S01]  /*58b0*/  LOP3.LUT R234, R7, 0x8, R234, 0x78, !PT ;  /* 0x0000000807ea7812 */ /* 0x000fe200078e78ea */
[----:B------:R-:W-:Y:S01]  /*58c0*/  IMAD.MOV.U32 R237, RZ, RZ, RZ ;  /* 0x000000ffffed7224 */ /* 0x000fe200078e00ff */
[----:B------:R-:W-:Y:S01]  /*58d0*/  LOP3.LUT R2, R2, 0x600000, RZ, 0xc0, !PT ;  /* 0x0060000002027812 */ /* 0x000fe200078ec0ff */
[----:B------:R-:W4:Y:S01]  /*58e0*/  LDCU.64 UR60, c[0x0][0x348] ;  /* 0x00006900ff3c77ac */ /* 0x000f220008000a00 */
[----:B------:R-:W-:Y:S01]  /*58f0*/  LOP3.LUT R5, R0, 0x80, R5, 0xf8, !PT ;  /* 0x0000008000057812 */ /* 0x000fe200078ef805 */
[----:B------:R-:W1:Y:S01]  /*5900*/  LDC R231, c[0x0][0xb20] ;  /* 0x0002c800ffe77b82 */ /* 0x000e620000000800 */
[----:B------:R-:W3:Y:S01]  /*5910*/  LDS R3, [UR44+0x260] ;  /* 0x0002602cff037984 */ /* 0x000ee20008000800 */
[----:B------:R-:W-:Y:S01]  /*5920*/  LOP3.LUT R241, R241, 0x60, RZ, 0xc0, !PT ;  /* 0x00000060f1f17812 */ /* 0x000fe200078ec0ff */
[----:B------:R-:W1:Y:S01]  /*5930*/  LDCU.64 UR38, c[0x0][0x888] ;  /* 0x00011100ff2677ac */ /* 0x000e620008000a00 */
[----:B------:R-:W-:Y:S01]  /*5940*/  LOP3.LUT R234, R5, R234, RZ, 0xfc, !PT ;  /* 0x000000ea05ea7212 */ /* 0x000fe200078efcff */
[----:B------:R-:W-:-:S03]  /*5950*/  UIADD3 UR57, UPT, UPT, UR44, 0x300, URZ ;  /* 0x000003002c397890 */ /* 0x000fc6000fffe0ff */
[----:B------:R-:W1:Y:S01]  /*5960*/  LDC R109, c[0x0][0xb30] ;  /* 0x0002cc00ff6d7b82 */ /* 0x000e620000000800 */
[----:B------:R-:W-:Y:S01]  /*5970*/  UMOV UR56, URZ ;  /* 0x000000ff00387c82 */ /* 0x000fe20008000000 */
[----:B------:R-:W-:-:S06]  /*5980*/  UMOV UR45, URZ ;  /* 0x000000ff002d7c82 */ /* 0x000fcc0008000000 */
[----:B------:R-:W1:Y:S08]  /*5990*/  LDC.64 R216, c[0x0][0xb10] ;  /* 0x0002c400ffd87b82 */ /* 0x000e700000000a00 */
[----:B------:R-:W1:Y:S08]  /*59a0*/  LDC.64 R106, c[0x0][0xb18] ;  /* 0x0002c600ff6a7b82 */ /* 0x000e700000000a00 */
[----:B------:R-:W1:Y:S08]  /*59b0*/  LDC.64 R212, c[0x0][0x888] ;  /* 0x00022200ffd47b82 */ /* 0x000e700000000a00 */
[----:B------:R-:W1:Y:S01]  /*59c0*/  LDC.64 R104, c[0x0][0xb28] ;  /* 0x0002ca00ff687b82 */ /* 0x000e620000000a00 */
[----:B---3--:R-:W-:-:S07]  /*59d0*/  IMAD.IADD R2, R3, 0x1, R2 ;  /* 0x0000000103027824 */ /* 0x008fce00078e0202 */
[----:B------:R-:W3:Y:S08]  /*59e0*/  LDC.64 R214, c[0x0][0x890] ;  /* 0x00022400ffd67b82 */ /* 0x000ef00000000a00 */
[----:B------:R-:W1:Y:S08]  /*59f0*/  LDC.64 R210, c[0x0][0x8b0] ;  /* 0x00022c00ffd27b82 */ /* 0x000e700000000a00 */
[----:B------:R-:W1:Y:S08]  /*5a00*/  LDC.64 R208, c[0x0][0x8a8] ;  /* 0x00022a00ffd07b82 */ /* 0x000e700000000a00 */
[----:B--2-4-:R-:W1:Y:S02]  /*5a10*/  LDC R232, c[0x0][0x374] ;  /* 0x0000dd00ffe87b82 */ /* 0x014e640000000800 */
.L_x_128:
[C---:B------:R-:W-:Y:S02]  /*5a20*/  LEA R0, R243.reuse, UR44, 0x3 ;  /* 0x0000002cf3007c11 */ /* 0x040fe4000f8e18ff */
[----:B------:R-:W-:Y:S02]  /*5a30*/  SHF.L.U32 R3, R238, 0x1f, RZ ;  /* 0x0000001fee037819 */ /* 0x000fe400000006ff */
[----:B------:R-:W-:Y:S02]  /*5a40*/  LEA R16, R243, UR44, 0x4 ;  /* 0x0000002cf3107c11 */ /* 0x000fe4000f8e20ff */
[----:B--2---:R-:W2:Y:S02]  /*5a50*/  SYNCS.PHASECHK.TRANS64.TRYWAIT P0, [R0+URZ+0x1b0], R3 ;  /* 0x0001b003000075a7 */ /* 0x004ea400080011ff */
[----:B--2---:R-:W-:Y:S05]  /*5a60*/  @!P0 BRA `(.L_x_99) ;  /* 0x0000004800d08947 */ /* 0x004fea0003800000 */
.L_x_206:
[----:B------:R-:W4:Y:S01]  /*5a70*/  LDC.64 R14, c[0x0][0xb10] ;  /* 0x0002c400ff0e7b82 */ /* 0x000f220000000a00 */
[----:B------:R-:W3:Y:S01]  /*5a80*/  LDS.128 R16, [R16+0x240] ;  /* 0x0002400010107984 */ /* 0x000ee20000000c00 */
[----:B-1----:R-:W-:Y:S01]  /*5a90*/  ISETP.NE.AND P1, PT, R109, 0x1, PT ;  /* 0x000000016d00780c */ /* 0x002fe20003f25270 */
[----:B--2---:R-:W-:Y:S01]  /*5aa0*/  VIADD R0, R0, 0x1c0 ;  /* 0x000001c000007836 */ /* 0x004fe20000000000 */
[----:B------:R-:W-:Y:S04]  /*5ab0*/  ISETP.GE.AND P0, PT, R108, 0x1, PT ;  /* 0x000000016c00780c */ /* 0x000fe80003f06270 */
[----:B------:R-:W1:Y:S01]  /*5ac0*/  LDC.64 R12, c[0x0][0xb18] ;  /* 0x0002c600ff0c7b82 */ /* 0x000e620000000a00 */
[----:B------:R-:W-:Y:S01]  /*5ad0*/  PRMT R0, RZ, 0x654, R0 ;  /* 0x00000654ff007816 */ /* 0x000fe20000000000 */
[----:B------:R-:W-:Y:S01]  /*5ae0*/  @!PT LDS RZ, [RZ] ;  /* 0x00000000fffff984 */ /* 0x000fe20000000800 */
[----:B------:R-:W-:Y:S01]  /*5af0*/  @!PT LDS RZ, [RZ] ;  /* 0x00000000fffff984 */ /* 0x000fe20000000800 */
[----:B------:R-:W-:Y:S01]  /*5b00*/  @!PT LDS RZ, [RZ] ;  /* 0x00000000fffff984 */ /* 0x000fe20000000800 */
[----:B------:R-:W-:Y:S01]  /*5b10*/  @!PT LDS RZ, [RZ] ;  /* 0x00000000fffff984 */ /* 0x000fe20000000800 */
[----:B------:R2:W-:Y:S06]  /*5b20*/  MEMBAR.ALL.CTA ;  /* 0x0000000000007992 */ /* 0x0005ec0000008000 */
[----:B--2---:R-:W2:Y:S01]  /*5b30*/  FENCE.VIEW.ASYNC.S ;  /* 0x00000000000073c6 */ /* 0x004ea20000000000 */
[----:B------:R-:W1:Y:S08]  /*5b40*/  @!P1 LDC R11, c[0x0][0xb20] ;  /* 0x0002c800ff0b9b82 */ /* 0x000e700000000800 */
[----:B------:R-:W1:Y:S01]  /*5b50*/  @!P1 LDC R10, c[0x0][0xb0c] ;  /* 0x0002c300ff0a9b82 */ /* 0x000e620000000800 */
[----:B--2---:R2:W-:Y:S01]  /*5b60*/  SYNCS.ARRIVE.TRANS64.RED.A1T0 RZ, [R0+URZ], RZ ;  /* 0x000000ff00ff79a7 */ /* 0x0045e200081004ff */
[----:B---3--:R-:W-:Y:S04]  /*5b70*/  LOP3.LUT P4, RZ, R18, 0x1, RZ, 0xc0, !PT ;  /* 0x0000000112ff7812 */ /* 0x008fe8000788c0ff */
[----:B------:R-:W-:Y:S09]  /*5b80*/  P2R R242, PR, RZ, 0x10 ;  /* 0x00000010fff27803 */ /* 0x000ff20000000000 */
[----:B------:R-:W-:Y:S02]  /*5b90*/  @P4 MOV R113, R16 ;  /* 0x0000001000714202 */ /* 0x000fe40000000f00 */
[----:B------:R-:W-:Y:S01]  /*5ba0*/  @P4 LOP3.LUT R111, R17, 0xffff, RZ, 0xc0, !PT ;  /* 0x0000ffff116f4812 */ /* 0x000fe200078ec0ff */
[----:B--2-4-:R-:W-:Y:S06]  /*5bb0*/  @!P0 BRA `(.L_x_100) ;  /* 0x0000000000a48947 */ /* 0x014fec0003800000 */
[----:B------:R-:W-:Y:S01]  /*5bc0*/  IMAD.HI.U32 R22, R232, R107, RZ ;  /* 0x0000006be8167227 */ /* 0x000fe200078e00ff */
[----:B------:R-:W-:Y:S02]  /*5bd0*/  ISETP.NE.AND P0, PT, R106, 0x1, PT ;  /* 0x000000016a00780c */ /* 0x000fe40003f05270 */
[----:B------:R-:W-:Y:S01]  /*5be0*/  ISETP.NE.AND P2, PT, R108, 0x1, PT ;  /* 0x000000016c00780c */ /* 0x000fe20003f45270 */
[-C--:B------:R-:W-:Y:S01]  /*5bf0*/  IMAD.HI.U32 R20, R233, R216.reuse, RZ ;  /* 0x000000d8e9147227 */ /* 0x080fe200078e00ff */
[----:B------:R-:W-:Y:S02]  /*5c00*/  SHF.R.U32.HI R21, RZ, R231, R22 ;  /* 0x000000e7ff157219 */ /* 0x000fe40000011616 */
[----:B------:R-:W-:Y:S01]  /*5c10*/  ISETP.NE.AND P3, PT, R110, 0x1, PT ;  /* 0x000000016e00780c */ /* 0x000fe20003f65270 */
[----:B------:R-:W-:Y:S01]  /*5c20*/  IMAD.HI.U32 R26, R111, R107, RZ ;  /* 0x0000006b6f1a7227 */ /* 0x000fe200078e00ff */
[----:B------:R-:W-:Y:S02]  /*5c30*/  SHF.R.U32.HI R20, RZ, R217, R20 ;  /* 0x000000d9ff147219 */ /* 0x000fe40000011614 */
[----:B------:R-:W-:Y:S01]  /*5c40*/  SEL R3, R232, R21, !P0 ;  /* 0x00000015e8037207 */ /* 0x000fe20004000000 */
[----:B------:R-:W-:Y:S01]  /*5c50*/  IMAD.HI.U32 R24, R113, R216, RZ ;  /* 0x000000d871187227 */ /* 0x000fe200078e00ff */
[----:B------:R-:W-:Y:S03]  /*5c60*/  SEL R7, R233, R20, !P3 ;  /* 0x00000014e9077207 */ /* 0x000fe60005800000 */
[-C--:B------:R-:W-:Y:S01]  /*5c70*/  IMAD.HI.U32 R20, R3, R104.reuse, RZ ;  /* 0x0000006803147227 */ /* 0x080fe200078e00ff */
[----:B------:R-:W-:Y:S03]  /*5c80*/  SHF.R.U32.HI R24, RZ, R217, R24 ;  /* 0x000000d9ff187219 */ /* 0x000fe60000011618 */
[----:B------:R-:W-:Y:S01]  /*5c90*/  IMAD.HI.U32 R22, R7, R104, RZ ;  /* 0x0000006807167227 */ /* 0x000fe200078e00ff */
[----:B------:R-:W-:Y:S02]  /*5ca0*/  @P2 SHF.R.U32.HI R3, RZ, R105, R20 ;  /* 0x00000069ff032219 */ /* 0x000fe40000011614 */
[----:B------:R-:W-:Y:S02]  /*5cb0*/  SHF.R.U32.HI R20, RZ, R231, R26 ;  /* 0x000000e7ff147219 */ /* 0x000fe4000001161a */
[----:B------:R-:W-:Y:S01]  /*5cc0*/  @P2 SHF.R.U32.HI R7, RZ, R105, R22 ;  /* 0x00000069ff072219 */ /* 0x000fe20000011616 */
[C---:B------:R-:W-:Y:S01]  /*5cd0*/  IMAD R4, R108.reuse, R3, RZ ;  /* 0x000000036c047224 */ /* 0x040fe200078e02ff */
[----:B------:R-:W-:Y:S02]  /*5ce0*/  SEL R5, R111, R20, !P0 ;  /* 0x000000146f057207 */ /* 0x000fe40004000000 */
[----:B------:R-:W-:Y:S01]  /*5cf0*/  SEL R3, R113, R24, !P3 ;  /* 0x0000001871037207 */ /* 0x000fe20005800000 */
[----:B------:R-:W-:Y:S01]  /*5d00*/  IMAD R6, R108, R7, RZ ;  /* 0x000000076c067224 */ /* 0x000fe200078e02ff */
[C---:B------:R-:W-:Y:S01]  /*5d10*/  ISETP.GE.AND P0, PT, R5.reuse, R4, PT ;  /* 0x000000040500720c */ /* 0x040fe20003f06270 */
[----:B------:R-:W-:Y:S03]  /*5d20*/  IMAD.HI.U32 R8, R5, R104, RZ ;  /* 0x0000006805087227 */ /* 0x000fe600078e00ff */
[----:B------:R-:W-:Y:S01]  /*5d30*/  ISETP.GE.OR P0, PT, R3, R6, P0 ;  /* 0x000000060300720c */ /* 0x000fe20000706670 */
[----:B------:R-:W-:Y:S01]  /*5d40*/  IMAD.MOV R6, RZ, RZ, -R3 ;  /* 0x000000ffff067224 */ /* 0x000fe200078e0a03 */
[-C--:B------:R-:W-:Y:S03]  /*5d50*/  SHF.R.U32.HI R8, RZ, R105.reuse, R8 ;  /* 0x00000069ff087219 */ /* 0x080fe60000011608 */
[----:B------:R-:W-:Y:S01]  /*5d60*/  IMAD R113, R110, R6, R113 ;  /* 0x000000066e717224 */ /* 0x000fe200078e0271 */
[----:B------:R-:W-:Y:S05]  /*5d70*/  SEL R9, R5, R8, !P2 ;  /* 0x0000000805097207 */ /* 0x000fea0005000000 */
[----:B------:R-:W-:Y:S02]  /*5d80*/  IMAD.MOV R8, RZ, RZ, -R9 ;  /* 0x000000ffff087224 */ /* 0x000fe400078e0a09 */
[C---:B------:R-:W-:Y:S04]  /*5d90*/  @!P0 IMAD.HI.U32 R4, R3.reuse, R104, RZ ;  /* 0x0000006803048227 */ /* 0x040fe800078e00ff */
[----:B------:R-:W-:Y:S01]  /*5da0*/  IMAD R8, R108, R8, R5 ;  /* 0x000000086c087224 */ /* 0x000fe200078e0205 */
[----:B------:R-:W-:Y:S04]  /*5db0*/  @!P0 SHF.R.U32.HI R4, RZ, R105, R4 ;  /* 0x00000069ff048219 */ /* 0x000fe80000011604 */
[----:B------:R-:W-:Y:S02]  /*5dc0*/  @!P0 SEL R0, R3, R4, !P2 ;  /* 0x0000000403008207 */ /* 0x000fe40005000000 */
[----:B------:R-:W-:Y:S02]  /*5dd0*/  IADD3 R4, PT, PT, -R5, RZ, RZ ;  /* 0x000000ff05047210 */ /* 0x000fe40007ffe1ff */
[----:B------:R-:W-:Y:S01]  /*5de0*/  @!P0 IADD3 R9, PT, PT, R9, -R0, RZ ;  /* 0x8000000009098210 */ /* 0x000fe20007ffe0ff */
[----:B------:R-:W-:Y:S02]  /*5df0*/  @!P0 IMAD R0, R7, R8, R0 ;  /* 0x0000000807008224 */ /* 0x000fe400078e0200 */
[----:B------:R-:W-:Y:S02]  /*5e00*/  IMAD R111, R106, R4, R111 ;  /* 0x000000046a6f7224 */ /* 0x000fe400078e026f */
[----:B------:R-:W-:Y:S02]  /*5e10*/  @!P0 IMAD R5, R9, R108, R3 ;  /* 0x0000006c09058224 */ /* 0x000fe400078e0203 */
[----:B------:R-:W-:Y:S04]  /*5e20*/  @!P0 IMAD.MOV.U32 R3, RZ, RZ, R0 ;  /* 0x000000ffff038224 */ /* 0x000fe800078e0000 */
[----:B------:R-:W-:Y:S02]  /*5e30*/  IMAD R113, R3, R110, R113 ;  /* 0x0000006e03717224 */ /* 0x000fe400078e0271 */
[----:B------:R-:W-:Y:S07]  /*5e40*/  IMAD R111, R5, R106, R111 ;  /* 0x0000006a056f7224 */ /* 0x000fee00078e026f */
.L_x_100:
[----:B-1----:R-:W-:Y:S01]  /*5e50*/  @!P1 IMAD.HI.U32 R4, R111, R13, RZ ;  /* 0x0000000d6f049227 */ /* 0x002fe200078e00ff */
[----:B------:R-:W-:Y:S01]  /*5e60*/  @!P1 ISETP.NE.AND P0, PT, R12, 0x1, PT ;  /* 0x000000010c00980c */ /* 0x000fe20003f05270 */
[----:B------:R-:W-:Y:S01]  /*5e70*/  ULOP3.LUT UP0, URZ, UR57, 0x90, URZ, 0xc0, !UPT ;  /* 0x0000009039ff7892 */ /* 0x000fe2000f80c0ff */
[----:B------:R-:W-:Y:S01]  /*5e80*/  @!P1 ISETP.NE.AND P2, PT, R10, 0x1, PT ;  /* 0x000000010a00980c */ /* 0x000fe20003f45270 */
[----:B------:R-:W-:Y:S01]  /*5e90*/  @!P1 IMAD.HI.U32 R0, R113, R14, RZ ;  /* 0x0000000e71009227 */ /* 0x000fe200078e00ff */
[----:B------:R-:W-:Y:S02]  /*5ea0*/  @!P1 SHF.R.U32.HI R4, RZ, R11, R4 ;  /* 0x0000000bff049219 */ /* 0x000fe40000011604 */
[----:B------:R-:W-:Y:S01]  /*5eb0*/  @P4 SHF.R.U32.HI R236, RZ, 0x10, R17 ;  /* 0x00000010ffec4819 */ /* 0x000fe20000011611 */
[----:B------:R-:W-:Y:S01]  /*5ec0*/  VIADD R243, R243, 0x1 ;  /* 0x00000001f3f37836 */ /* 0x000fe20000000000 */
[----:B------:R-:W-:Y:S02]  /*5ed0*/  @!P1 SHF.R.U32.HI R0, RZ, R15, R0 ;  /* 0x0000000fff009219 */ /* 0x000fe40000011600 */
[----:B------:R-:W-:Y:S02]  /*5ee0*/  @!P1 SEL R3, R111, R4, !P0 ;  /* 0x000000046f039207 */ /* 0x000fe40004000000 */
[----:B------:R-:W-:Y:S05]  /*5ef0*/  @!P1 SEL R4, R113, R0, !P2 ;  /* 0x0000000071049207 */ /* 0x000fea0005000000 */
[----:B------:R-:W-:Y:S02]  /*5f00*/  @!P1 IMAD.IADD R0, R3, 0x1, -R4 ;  /* 0x0000000103009824 */ /* 0x000fe400078e0a04 */
[----:B------:R-:W-:Y:S02]  /*5f10*/  @!P1 IMAD.IADD R3, R4, 0x1, -R3 ;  /* 0x0000000104039824 */ /* 0x000fe400078e0a03 */
[----:B------:R-:W-:Y:S02]  /*5f20*/  @!P1 IMAD R113, R0, R10, R113 ;  /* 0x0000000a00719224 */ /* 0x000fe400078e0271 */
[----:B------:R-:W-:Y:S01]  /*5f30*/  @!P1 IMAD R111, R3, R12, R111 ;  /* 0x0000000c036f9224 */ /* 0x000fe200078e026f */
[----:B------:R-:W-:Y:S06]  /*5f40*/  BRA.U !UP0, `(.L_x_101) ;  /* 0x00000001087c7547 */ /* 0x000fec000b800000 */
[----:B------:R-:W1:Y:S01]  /*5f50*/  LDCU.64 UR8, c[0x4][0x80] ;  /* 0x01001000ff0877ac */ /* 0x000e620008000a00 */
[----:B------:R-:W-:Y:S01]  /*5f60*/  MOV R16, 0x0 ;  /* 0x0000000000107802 */ /* 0x000fe20000000f00 */
[----:B------:R-:W-:Y:S02]  /*5f70*/  HFMA2 R12, -RZ, RZ, 0, 5.9604644775390625e-08 ;  /* 0x00000001ff0c7431 */ /* 0x000fe400000001ff */
[----:B------:R-:W-:Y:S01]  /*5f80*/  IMAD.MOV.U32 R8, RZ, RZ, 0x70 ;  /* 0x00000070ff087424 */ /* 0x000fe200078e00ff */
[----:B------:R2:W3:Y:S01]  /*5f90*/  LDC.64 R14, c[0x4][R16] ;  /* 0x01000000100e7b82 */ /* 0x0004e20000000a00 */
[----:B------:R-:W4:Y:S01]  /*5fa0*/  LDCU.64 UR6, c[0x4][0x88] ;  /* 0x01001100ff0677ac */ /* 0x000f220008000a00 */
[----:B------:R-:W-:Y:S01]  /*5fb0*/  IMAD.MOV.U32 R13, RZ, RZ, RZ ;  /* 0x000000ffff0d7224 */ /* 0x000fe200078e00ff */
[----:B------:R-:W2:Y:S01]  /*5fc0*/  LDCU.64 UR4, c[0x4][0x8] ;  /* 0x01000100ff0477ac */ /* 0x000ea20008000a00 */
[----:B-1----:R-:W-:Y:S01]  /*5fd0*/  MOV R5, UR9 ;  /* 0x0000000900057c02 */ /* 0x002fe20008000f00 */
[----:B------:R-:W-:Y:S01]  /*5fe0*/  IMAD.U32 R4, RZ, RZ, UR8 ;  /* 0x00000008ff047e24 */ /* 0x000fe2000f8e00ff */
[----:B----4-:R-:W-:Y:S01]  /*5ff0*/  MOV R7, UR7 ;  /* 0x0000000700077c02 */ /* 0x010fe20008000f00 */
[----:B------:R-:W-:Y:S01]  /*6000*/  IMAD.U32 R6, RZ, RZ, UR6 ;  /* 0x00000006ff067e24 */ /* 0x000fe2000f8e00ff */
[----:B--2---:R-:W-:Y:S01]  /*6010*/  MOV R11, UR5 ;  /* 0x00000005000b7c02 */ /* 0x004fe20008000f00 */
[----:B------:R-:W-:Y:S02]  /*6020*/  IMAD.U32 R10, RZ, RZ, UR4 ;  /* 0x00000004ff0a7e24 */ /* 0x000fe4000f8e00ff */
[----:B------:R-:W-:Y:S07]  /*6030*/  LEPC R20, `(.L_x_102) ;  /* 0x000000001014794e */ /* 0x000fee0000000000 */
[----:B---3-5:R-:W-:Y:S05]  /*6040*/  CALL.ABS.NOINC R14 ;  /* 0x000000000e007343 */ /* 0x028fea0003c00000 */
.L_x_102:
[----:B------:R-:W1:Y:S01]  /*6050*/  LDCU.64 UR8, c[0x4][0x80] ;  /* 0x01001000ff0877ac */ /* 0x000e620008000a00 */
[----:B------:R-:W2:Y:S01]  /*6060*/  LDC.64 R16, c[0x4][R16] ;  /* 0x0100000010107b82 */ /* 0x000ea20000000a00 */
[----:B------:R-:W-:Y:S02]  /*6070*/  HFMA2 R12, -RZ, RZ, 0, 5.9604644775390625e-08 ;  /* 0x00000001ff0c7431 */ /* 0x000fe400000001ff */
[----:B------:R-:W-:Y:S02]  /*6080*/  IMAD.MOV.U32 R8, RZ, RZ, 0x70 ;  /* 0x00000070ff087424 */ /* 0x000fe400078e00ff */
[----:B------:R-:W-:Y:S01]  /*6090*/  IMAD.MOV.U32 R13, RZ, RZ, RZ ;  /* 0x000000ffff0d7224 */ /* 0x000fe200078e00ff */
[----:B------:R-:W3:Y:S01]  /*60a0*/  LDCU.64 UR6, c[0x4][0x88] ;  /* 0x01001100ff0677ac */ /* 0x000ee20008000a00 */
[----:B------:R-:W4:Y:S01]  /*60b0*/  LDCU.64 UR4, c[0x4][0x8] ;  /* 0x01000100ff0477ac */ /* 0x000f220008000a00 */
[----:B-1----:R-:W-:Y:S02]  /*60c0*/  MOV R4, UR8 ;  /* 0x0000000800047c02 */ /* 0x002fe40008000f00 */
[----:B------:R-:W-:Y:S02]  /*60d0*/  MOV R5, UR9 ;  /* 0x0000000900057c02 */ /* 0x000fe40008000f00 */
[----:B---3--:R-:W-:Y:S01]  /*60e0*/  MOV R7, UR7 ;  /* 0x0000000700077c02 */ /* 0x008fe20008000f00 */
[----:B------:R-:W-:Y:S01]  /*60f0*/  IMAD.U32 R6, RZ, RZ, UR6 ;  /* 0x00000006ff067e24 */ /* 0x000fe2000f8e00ff */
[----:B----4-:R-:W-:Y:S01]  /*6100*/  MOV R11, UR5 ;  /* 0x00000005000b7c02 */ /* 0x010fe20008000f00 */
[----:B------:R-:W-:Y:S02]  /*6110*/  IMAD.U32 R10, RZ, RZ, UR4 ;  /* 0x00000004ff0a7e24 */ /* 0x000fe4000f8e00ff */
[----:B------:R-:W-:Y:S07]  /*6120*/  LEPC R20, `(.L_x_101) ;  /* 0x000000001014794e */ /* 0x000fee0000000000 */
[----:B--2---:R-:W-:Y:S05]  /*6130*/  CALL.ABS.NOINC R16 ;  /* 0x0000000010007343 */ /* 0x004fea0003c00000 */
.L_x_101:
[----:B------:R-:W-:Y:S01]  /*6140*/  ISETP.NE.U32.AND P2, PT, R214, RZ, PT ;  /* 0x000000ffd600720c */ /* 0x000fe20003f45070 */
[----:B------:R-:W-:Y:S01]  /*6150*/  UISETP.NE.AND UP1, UPT, UR58, URZ, UPT ;  /* 0x000000ff3a00728c */ /* 0x000fe2000bf25270 */
[----:B------:R-:W-:Y:S02]  /*6160*/  ISETP.NE.U32.AND P4, PT, R210, RZ, PT ;  /* 0x000000ffd200720c */ /* 0x000fe40003f85070 */
[----:B------:R-:W-:Y:S02]  /*6170*/  ISETP.NE.AND.EX P2, PT, R215, RZ, PT, P2 ;  /* 0x000000ffd700720c */ /* 0x000fe40003f45320 */
[----:B------:R-:W-:Y:S02]  /*6180*/  PLOP3.LUT P1, PT, PT, PT, PT, 0x8, 0x80 ;  /* 0x000000000080781c */ /* 0x000fe40003f2e170 */
[----:B------:R-:W-:Y:S02]  /*6190*/  PLOP3.LUT P0, PT, PT, PT, UP1, 0x80, 0x8 ;  /* 0x000000000008781c */ /* 0x000fe40003f0f018 */
[----:B------:R-:W-:Y:S02]  /*61a0*/  ISETP.NE.AND.EX P4, PT, R211, RZ, PT, P4 ;  /* 0x000000ffd300720c */ /* 0x000fe40003f85340 */
[----:B------:R-:W1:Y:S09]  /*61b0*/  @UP1 LDCU.64 UR4, c[0x0][0x888] ;  /* 0x00011100ff0417ac */ /* 0x000e720008000a00 */
[----:B------:R-:W-:Y:S01]  /*61c0*/  @P0 PLOP3.LUT P1, PT, P2, PT, PT, 0x80, 0x8 ;  /* 0x000000000008081c */ /* 0x000fe2000172f070 */
[----:B-1----:R-:W-:Y:S04]  /*61d0*/  @UP1 UISETP.NE.U32.AND UP0, UPT, UR4, URZ, UPT ;  /* 0x000000ff0400128c */ /* 0x002fe8000bf05070 */
[----:B------:R-:W-:Y:S04]  /*61e0*/  @UP1 UISETP.NE.AND.EX UP0, UPT, UR5, URZ, UPT, UP0 ;  /* 0x000000ff0500128c */ /* 0x000fe8000bf05300 */
[----:B------:R-:W-:Y:S01]  /*61f0*/  @UP1 USEL UR4, URZ, 0xffffffff, UP0 ;  /* 0xffffffffff041887 */ /* 0x000fe20008000000 */
[----:B------:R-:W-:Y:S11]  /*6200*/  @!P2 BRA `(.L_x_103) ;  /* 0x00000000002ca947 */ /* 0x000ff60003800000 */
[----:B------:R-:W-:Y:S01]  /*6210*/  ISETP.NE.U32.AND P3, PT, R212, RZ, PT ;  /* 0x000000ffd400720c */ /* 0x000fe20003f65070 */
[----:B------:R-:W-:Y:S03]  /*6220*/  IMAD.MOV.U32 R230, RZ, RZ, 0x1 ;  /* 0x00000001ffe67424 */ /* 0x000fe600078e00ff */
[----:B------:R-:W-:Y:S11]  /*6230*/  ISETP.NE.AND.EX P3, PT, R213, RZ, PT, P3 ;  /* 0x000000ffd500720c */ /* 0x000ff60003f65330 */
[----:B------:R-:W-:Y:S02]  /*6240*/  @!UPT UIADD3 URZ, UPT, UPT, URZ, URZ, URZ ;  /* 0x000000fffffff290 */ /* 0x000fe4000fffe0ff */
[----:B------:R-:W1:Y:S01]  /*6250*/  @P3 LDC.64 R4, c[0x0][0x888] ;  /* 0x00022200ff043b82 */ /* 0x000e620000000a00 */
[----:B------:R-:W-:Y:S04]  /*6260*/  @P3 IMAD R0, R214, UR36, RZ ;  /* 0x00000024d6003c24 */ /* 0x000fe8000f8e02ff */
[----:B-1----:R-:W-:Y:S04]  /*6270*/  @P3 IMAD.WIDE R4, R0, 0x4, R4 ;  /* 0x0000000400043825 */ /* 0x002fe800078e0204 */
[----:B------:R-:W-:Y:S01]  /*6280*/  HFMA2 R0, -RZ, RZ, 0, 5.9604644775390625e-08 ;  /* 0x00000001ff007431 */ /* 0x000fe200000001ff */
[----:B-----5:R1:W5:Y:S04]  /*6290*/  @P3 LDG.E R117, desc[UR46][R4.64] ;  /* 0x0000002e04753981 */ /* 0x020368000c1e1900 */
[----:B------:R-:W-:Y:S01]  /*62a0*/  @!P3 PRMT R230, R0, 0x7610, R230 ;  /* 0x0000761000e6b816 */ /* 0x000fe200000000e6 */
[----:B-1----:R-:W2:Y:S06]  /*62b0*/  @!P3 LDC R117, c[0x0][0x880] ;  /* 0x00022000ff75bb82 */ /* 0x002eac0000000800 */
.L_x_103:
[----:B------:R-:W-:Y:S05]  /*62c0*/  @!P4 BRA `(.L_x_104) ;  /* 0x000000000020c947 */ /* 0x000fea0003800000 */
[----:B------:R-:W-:Y:S04]  /*62d0*/  ISETP.NE.U32.AND P3, PT, R208, RZ, PT ;  /* 0x000000ffd000720c */ /* 0x000fe80003f65070 */
[----:B------:R-:W-:Y:S11]  /*62e0*/  ISETP.NE.AND.EX P3, PT, R209, RZ, PT, P3 ;  /* 0x000000ffd100720c */ /* 0x000ff60003f65330 */
[----:B------:R-:W-:Y:S02]  /*62f0*/  @!UPT UIADD3 URZ, UPT, UPT, URZ, URZ, URZ ;  /* 0x000000fffffff290 */ /* 0x000fe4000fffe0ff */
[----:B------:R-:W1:Y:S01]  /*6300*/  @P3 LDC.64 R4, c[0x0][0x8a8] ;  /* 0x00022a00ff043b82 */ /* 0x000e620000000a00 */
[----:B------:R-:W-:Y:S04]  /*6310*/  @P3 IMAD R0, R210, UR36, RZ ;  /* 0x00000024d2003c24 */ /* 0x000fe8000f8e02ff */
[----:B-1----:R-:W-:Y:S05]  /*6320*/  @P3 IMAD.WIDE R4, R0, 0x4, R4 ;  /* 0x0000000400043825 */ /* 0x002fea00078e0204 */
[----:B-----5:R1:W5:Y:S02]  /*6330*/  @P3 LDG.E R114, desc[UR46][R4.64] ;  /* 0x0000002e04723981 */ /* 0x020364000c1e1900 */
[----:B-1----:R-:W3:Y:S02]  /*6340*/  @!P3 LDC R114, c[0x0][0x8a0] ;  /* 0x00022800ff72bb82 */ /* 0x002ee40000000800 */
.L_x_104:
[----:B--2--5:R-:W-:Y:S01]  /*6350*/  @P0 FSETP.NEU.AND P4, PT, R117, RZ, PT ;  /* 0x000000ff7500020b */ /* 0x024fe20003f8d000 */
[----:B------:R-:W-:Y:S01]  /*6360*/  IMAD.U32 R3, RZ, RZ, UR4 ;  /* 0x00000004ff037e24 */ /* 0x000fe2000f8e00ff */
[----:B------:R-:W-:Y:S01]  /*6370*/  @P0 LOP3.LUT P3, RZ, R230, 0xff, RZ, 0xc0, !PT ;  /* 0x000000ffe6ff0812 */ /* 0x000fe2000786c0ff */
[----:B------:R-:W-:Y:S01]  /*6380*/  BSSY B1, `(.L_x_105) ;  /* 0x000005c000017945 */ /* 0x000fe20003800000 */
[----:B------:R-:W-:Y:S02]  /*6390*/  @P0 SEL R4, RZ, 0xffffffff, P4 ;  /* 0xffffffffff040807 */ /* 0x000fe40002000000 */
[----:B------:R-:W-:Y:S02]  /*63a0*/  CS2R R206, SRZ ;  /* 0x0000000000ce7805 */ /* 0x000fe4000001ff00 */
[----:B------:R-:W-:Y:S02]  /*63b0*/  LEA R176, R112, UR44, 0x3 ;  /* 0x0000002c70b07c11 */ /* 0x000fe4000f8e18ff */
[----:B------:R-:W-:Y:S02]  /*63c0*/  CS2R R204, SRZ ;  /* 0x0000000000cc7805 */ /* 0x000fe4000001ff00 */
[----:B------:R-:W-:Y:S02]  /*63d0*/  @P1 SEL R4, R3, R4, !P3 ;  /* 0x0000000403041207 */ /* 0x000fe40005800000 */
[----:B------:R-:W-:Y:S02]  /*63e0*/  CS2R R198, SRZ ;  /* 0x0000000000c67805 */ /* 0x000fe4000001ff00 */
[----:B------:R-:W-:Y:S02]  /*63f0*/  LOP3.LUT R3, R240, 0x1, RZ, 0x3c, !PT ;  /* 0x00000001f0037812 */ /* 0x000fe400078e3cff */
[----:B------:R-:W-:Y:S02]  /*6400*/  CS2R R196, SRZ ;  /* 0x0000000000c47805 */ /* 0x000fe4000001ff00 */
[----:B------:R-:W-:Y:S02]  /*6410*/  @P0 LOP3.LUT R4, R4, 0x1, RZ, 0xc0, !PT ;  /* 0x0000000104040812 */ /* 0x000fe400078ec0ff */
[----:B------:R-:W-:Y:S02]  /*6420*/  CS2R R190, SRZ ;  /* 0x0000000000be7805 */ /* 0x000fe4000001ff00 */
[----:B------:R-:W-:Y:S02]  /*6430*/  SHF.L.U32 R9, R239, 0x1f, RZ ;  /* 0x0000001fef097819 */ /* 0x000fe400000006ff */
[----:B------:R-:W-:Y:S02]  /*6440*/  CS2R R188, SRZ ;  /* 0x0000000000bc7805 */ /* 0x000fe4000001ff00 */
[----:B------:R-:W-:Y:S01]  /*6450*/  ISETP.NE.U32.OR P5, PT, R4, 0x1, !P0 ;  /* 0x000000010400780c */ /* 0x000fe200047a5470 */
[----:B------:R-:W-:Y:S01]  /*6460*/  IMAD.U32 R4, RZ, RZ, UR56 ;  /* 0x00000038ff047e24 */ /* 0x000fe2000f8e00ff */
[----:B------:R-:W-:Y:S02]  /*6470*/  PLOP3.LUT P4, PT, PT, PT, PT, 0x8, 0x80 ;  /* 0x000000000080781c */ /* 0x000fe40003f8e170 */
[----:B------:R-:W-:Y:S02]  /*6480*/  CS2R R182, SRZ ;  /* 0x0000000000b67805 */ /* 0x000fe4000001ff00 */
[----:B------:R-:W-:Y:S02]  /*6490*/  P2R R244, PR, RZ, 0x20 ;  /* 0x00000020fff47803 */ /* 0x000fe40000000000 */
[----:B------:R-:W-:Y:S02]  /*64a0*/  CS2R R180, SRZ ;  /* 0x0000000000b47805 */ /* 0x000fe4000001ff00 */
[----:B------:R-:W-:Y:S02]  /*64b0*/  LEA R0, R4, UR44, 0x3 ;  /* 0x0000002c04007c11 */ /* 0x000fe4000f8e18ff */
[----:B------:R-:W-:Y:S02]  /*64c0*/  CS2R R174, SRZ ;  /* 0x0000000000ae7805 */ /* 0x000fe4000001ff00 */
[----:B------:R-:W-:Y:S02]  /*64d0*/  CS2R R172, SRZ ;  /* 0x0000000000ac7805 */ /* 0x000fe4000001ff00 */
[----:B------:R-:W-:Y:S02]  /*64e0*/  CS2R R166, SRZ ;  /* 0x0000000000a67805 */ /* 0x000fe4000001ff00 */
[----:B------:R-:W-:Y:S02]  /*64f0*/  CS2R R164, SRZ ;  /* 0x0000000000a47805 */ /* 0x000fe4000001ff00 */
[----:B------:R-:W-:Y:S02]  /*6500*/  CS2R R158, SRZ ;  /* 0x00000000009e7805 */ /* 0x000fe4000001ff00 */
[----:B------:R-:W-:Y:S02]  /*6510*/  CS2R R156, SRZ ;  /* 0x00000000009c7805 */ /* 0x000fe4000001ff00 */
[----:B------:R-:W-:Y:S02]  /*6520*/  @P5 SHF.L.U32 R5, R3, 0x1f, RZ ;  /* 0x0000001f03055819 */ /* 0x000fe400000006ff */
[----:B------:R-:W-:Y:S02]  /*6530*/  CS2R R150, SRZ ;  /* 0x0000000000967805 */ /* 0x000fe4000001ff00 */
[----:B------:R-:W-:Y:S02]  /*6540*/  CS2R R148, SRZ ;  /* 0x0000000000947805 */ /* 0x000fe4000001ff00 */
[----:B------:R-:W-:Y:S01]  /*6550*/  CS2R R142, SRZ ;  /* 0x00000000008e7805 */ /* 0x000fe2000001ff00 */
[----:B------:R-:W1:Y:S01]  /*6560*/  @P5 SYNCS.PHASECHK.TRANS64.TRYWAIT P0, [R0+URZ+0x180], R5 ;  /* 0x00018005000055a7 */ /* 0x000e6200080011ff */
[----:B------:R-:W-:Y:S02]  /*6570*/  CS2R R140, SRZ ;  /* 0x00000000008c7805 */ /* 0x000fe4000001ff00 */
[----:B------:R-:W-:Y:S02]  /*6580*/  CS2R R134, SRZ ;  /* 0x0000000000867805 */ /* 0x000fe4000001ff00 */
[----:B------:R-:W-:Y:S02]  /*6590*/  CS2R R132, SRZ ;  /* 0x0000000000847805 */ /* 0x000fe4000001ff00 */
[----:B------:R-:W-:Y:S02]  /*65a0*/  CS2R R126, SRZ ;  /* 0x00000000007e7805 */ /* 0x000fe4000001ff00 */
[----:B------:R-:W-:Y:S01]  /*65b0*/  CS2R R124, SRZ ;  /* 0x00000000007c7805 */ /* 0x000fe2000001ff00 */
[----:B------:R2:W4:Y:S01]  /*65c0*/  SYNCS.PHASECHK.TRANS64.TRYWAIT P3, [R176+URZ+0x1d0], R9 ;  /* 0x0001d009b00075a7 */ /* 0x00052200080611ff */
[----:B-1----:R-:W-:Y:S01]  /*65d0*/  @P5 PLOP3.LUT P4, PT, P0, PT, PT, 0x8, 0x80 ;  /* 0x000000000080581c */ /* 0x002fe2000078e170 */
[----:B------:R-:W-:Y:S01]  /*65e0*/  @!UPT UIADD3 URZ, UPT, UPT, URZ, URZ, URZ ;  /* 0x000000fffffff290 */ /* 0x000fe2000fffe0ff */
[----:B--2---:R-:W-:Y:S11]  /*65f0*/  @!P5 BRA `(.L_x_106) ;  /* 0x0000000000d0d947 */ /* 0x004ff60003800000 */
[----:B------:R-:W-:Y:S01]  /*6600*/  ISETP.NE.U32.AND P0, PT, RZ, UR38, PT ;  /* 0x00000026ff007c0c */ /* 0x000fe2000bf05070 */
[----:B------:R-:W-:Y:S01]  /*6610*/  BSSY B0, `(.L_x_107) ;  /* 0x000000d000007945 */ /* 0x000fe20003800000 */
[----:B------:R-:W-:Y:S02]  /*6620*/  FSETP.NEU.AND P1, PT, R117, RZ, PT ;  /* 0x000000ff7500720b */ /* 0x000fe40003f2d000 */
[----:B------:R-:W-:Y:S02]  /*6630*/  ISETP.NE.AND.EX P0, PT, RZ, UR39, PT, P0 ;  /* 0x00000027ff007c0c */ /* 0x000fe4000bf05300 */
[----:B------:R-:W-:Y:S02]  /*6640*/  SEL R4, RZ, 0xffffffff, P1 ;  /* 0xffffffffff047807 */ /* 0x000fe40000800000 */
[----:B------:R-:W-:Y:S02]  /*6650*/  LOP3.LUT P1, RZ, R230, 0xff, RZ, 0xc0, !PT ;  /* 0x000000ffe6ff7812 */ /* 0x000fe4000782c0ff */
[----:B------:R-:W-:Y:S04]  /*6660*/  SEL R5, RZ, 0xffffffff, P0 ;  /* 0xffffffffff057807 */ /* 0x000fe80000000000 */
[----:B------:R-:W-:Y:S01]  /*6670*/  @P2 SEL R4, R5, R4, !P1 ;  /* 0x0000000405042207 */ /* 0x000fe20004800000 */
[----:B------:R-:W-:Y:S03]  /*6680*/  IMAD.U32 R5, RZ, RZ, UR56 ;  /* 0x00000038ff057e24 */ /* 0x000fe6000f8e00ff */
[----:B------:R-:W-:Y:S01]  /*6690*/  LOP3.LUT R4, R4, 0x1, RZ, 0xc0, !PT ;  /* 0x0000000104047812 */ /* 0x000fe200078ec0ff */
[----:B------:R-:W-:Y:S06]  /*66a0*/  @!P4 BRA `(.L_x_108) ;  /* 0x00000000000cc947 */ /* 0x000fec0003800000 */
[----:B------:R-:W-:Y:S04]  /*66b0*/  SHF.L.U32 R3, R3, 0x1f, RZ ;  /* 0x0000001f03037819 */ /* 0x000fe800000006ff */
[----:B------:R-:W1:Y:S02]  /*66c0*/  SYNCS.PHASECHK.TRANS64.TRYWAIT P0, [R0+URZ+0x180], R3 ;  /* 0x00018003000075a7 */ /* 0x000e6400080011ff */
[----:B-1----:R-:W-:Y:S05]  /*66d0*/  @!P0 BRA `(.L_x_109) ;  /* 0x0000003c00c88947 */ /* 0x002fea0003800000 */
.L_x_108:
[----:B------:R-:W-:Y:S05]  /*66e0*/  BSYNC B0 ;  /* 0x0000000000007941 */ /* 0x000fea0003800000 */
.L_x_107:
[----:B------:R-:W-:Y:S02]  /*66f0*/  ISETP.NE.U32.AND P0, PT, R4, 0x1, PT ;  /* 0x000000010400780c */ /* 0x000fe40003f05070 */
[----:B------:R-:W-:Y:S02]  /*6700*/  CS2R R126, SRZ ;  /* 0x00000000007e7805 */ /* 0x000fe4000001ff00 */
        /* <DEDUP_REMOVED lines=10> */
[----:B------:R-:W-:Y:S01]  /*67b0*/  CS2R R164, SRZ ;  /* 0x0000000000a47805 */ /* 0x000fe2000001ff00 */
[----:B-1----:R-:W-:Y:S01]  /*67c0*/  @P0 IMAD R3, R5, 0x2c00, R234 ;  /* 0x00002c0005030824 */ /* 0x002fe200078e02ea */
        /* <DEDUP_REMOVED lines=8> */
[----:B------:R-:W-:Y:S01]  /*6850*/  IMAD.MOV.U32 R206, RZ, RZ, RZ ;  /* 0x000000ffffce7224 */ /* 0x000fe200078e00ff */
[----:B------:R-:W-:Y:S02]  /*6860*/  CS2R R204, SRZ ;  /* 0x0000000000cc7805 */ /* 0x000fe4000001ff00 */
[----:B------:R-:W-:Y:S01]  /*6870*/  @P0 LEA R0, R3, UR44, 0x1 ;  /* 0x0000002c03000c11 */ /* 0x000fe2000f8e08ff */
[----:B------:R-:W-:Y:S05]  /*6880*/  @P0 WARPSYNC.ALL ;  /* 0x0000000000000948 */ /* 0x000fea0003800000 */
[----:B------:R1:W2:Y:S04]  /*6890*/  @P0 LDSM.16.M88.4 R124, [R0+0x300] ;  /* 0x00030000007c083b */ /* 0x0002a80000000200 */
[----:B------:R1:W1:Y:S04]  /*68a0*/  @P0 LDSM.16.M88.4 R132, [R0+0xb00] ;  /* 0x000b00000084083b */ /* 0x0002680000000200 */
        /* <DEDUP_REMOVED lines=8> */
[----:B--2---:R1:W1:Y:S02]  /*6930*/  @P0 LDSM.16.M88.4 R204, [R0+0x5300] ;  /* 0x0053000000cc083b */ /* 0x0042640000000200 */
.L_x_106:
[----:B------:R-:W-:Y:S05]  /*6940*/  BSYNC B1 ;  /* 0x0000000000017941 */ /* 0x000fea0003800000 */
.L_x_105:
[----:B-1----:R-:W-:Y:S04]  /*6950*/  LEA.HI R0, R112, R112, RZ, 0x1 ;  /* 0x0000007070007211 */ /* 0x002fe800078f08ff */
[----:B------:R-:W-:Y:S02]  /*6960*/  SHF.R.U32.HI R7, RZ, 0x1, R0 ;  /* 0x00000001ff077819 */ /* 0x000fe40000011600 */
[----:B------:R-:W-:Y:S03]  /*6970*/  LOP3.LUT R5, R0, 0xffe, RZ, 0xc0, !PT ;  /* 0x00000ffe00057812 */ /* 0x000fe600078ec0ff */
[----:B------:R-:W-:Y:S02]  /*6980*/  IMAD R3, R7, 0xb0, R2 ;  /* 0x000000b007037824 */ /* 0x000fe400078e0202 */
[----:B------:R-:W-:Y:S04]  /*6990*/  IMAD.IADD R0, R112, 0x1, -R5 ;  /* 0x0000000170007824 */ /* 0x000fe800078e0a05 */
[----:B------:R-:W-:Y:S05]  /*69a0*/  IMAD R115, R0, 0x100000, R3 ;  /* 0x0010000000737824 */ /* 0x000fea00078e0203 */
[----:B------:R-:W-:Y:S04]  /*69b0*/  SHF.R.U32.HI R4, RZ, 0x15, R115 ;  /* 0x00000015ff047819 */ /* 0x000fe80000011673 */
[----:B------:R-:W-:Y:S01]  /*69c0*/  LOP3.LUT P0, RZ, R4, 0x3, R235, 0x48, !PT ;  /* 0x0000000304ff7812 */ /* 0x000fe200078048eb */
[----:B------:R-:W-:Y:S01]  /*69d0*/  @!UPT UIADD3 URZ, UPT, UPT, URZ, URZ, URZ ;  /* 0x000000fffffff290 */ /* 0x000fe2000fffe0ff */
[----:B----4-:R-:W-:Y:S11]  /*69e0*/  @P3 BRA `(.L_x_110) ;  /* 0x0000000000083947 */ /* 0x010ff60003800000 */
[----:B------:R-:W1:Y:S02]  /*69f0*/  SYNCS.PHASECHK.TRANS64.TRYWAIT P1, [R176+URZ+0x1d0], R9 ;  /* 0x0001d009b00075a7 */ /* 0x000e6400080211ff */
[----:B-1----:R-:W-:Y:S05]  /*6a00*/  @!P1 BRA `(.L_x_111) ;  /* 0x0000003c00109947 */ /* 0x002fea0003800000 */
.L_x_110:
[----:B------:R-:W-:Y:S05]  /*6a10*/  @!P0 BRA `(.L_x_112) ;  /* 0x0000000000408947 */ /* 0x000fea0003800000 */
[----:B------:R-:W2:Y:S01]  /*6a20*/  LDCU.64 UR8, c[0x4][0x70] ;  /* 0x01000e00ff0877ac */ /* 0x000ea20008000a00 */
[----:B------:R-:W-:Y:S01]  /*6a30*/  MOV R15, 0x0 ;  /* 0x00000000000f7802 */ /* 0x000fe20000000f00 */
[----:B------:R-:W-:Y:S02]  /*6a40*/  HFMA2 R12, -RZ, RZ, 0, 5.9604644775390625e-08 ;  /* 0x00000001ff0c7431 */ /* 0x000fe400000001ff */
[----:B------:R-:W-:Y:S02]  /*6a50*/  IMAD.MOV.U32 R8, RZ, RZ, 0x192 ;  /* 0x00000192ff087424 */ /* 0x000fe400078e00ff */
[----:B------:R-:W-:Y:S01]  /*6a60*/  IMAD.MOV.U32 R13, RZ, RZ, RZ ;  /* 0x000000ffff0d7224 */ /* 0x000fe200078e00ff */
[----:B------:R-:W4:Y:S01]  /*6a70*/  LDCU.64 UR6, c[0x4][0x78] ;  /* 0x01000f00ff0677ac */ /* 0x000f220008000a00 */
[----:B------:R-:W1:Y:S01]  /*6a80*/  LDC.64 R14, c[0x4][R15] ;  /* 0x010000000f0e7b82 */ /* 0x000e620000000a00 */
[----:B------:R-:W5:Y:S01]  /*6a90*/  LDCU.64 UR4, c[0x4][0x10] ;  /* 0x01000200ff0477ac */ /* 0x000f620008000a00 */
[----:B--2---:R-:W-:Y:S01]  /*6aa0*/  MOV R5, UR9 ;  /* 0x0000000900057c02 */ /* 0x004fe20008000f00 */
[----:B------:R-:W-:Y:S01]  /*6ab0*/  IMAD.U32 R4, RZ, RZ, UR8 ;  /* 0x00000008ff047e24 */ /* 0x000fe2000f8e00ff */
[----:B----4-:R-:W-:Y:S01]  /*6ac0*/  MOV R7, UR7 ;  /* 0x0000000700077c02 */ /* 0x010fe20008000f00 */
[----:B------:R-:W-:Y:S01]  /*6ad0*/  IMAD.U32 R6, RZ, RZ, UR6 ;  /* 0x00000006ff067e24 */ /* 0x000fe2000f8e00ff */
[----:B-----5:R-:W-:Y:S01]  /*6ae0*/  MOV R11, UR5 ;  /* 0x00000005000b7c02 */ /* 0x020fe20008000f00 */
[----:B------:R-:W-:Y:S02]  /*6af0*/  IMAD.U32 R10, RZ, RZ, UR4 ;  /* 0x00000004ff0a7e24 */ /* 0x000fe4000f8e00ff */
[----:B------:R-:W-:Y:S07]  /*6b00*/  LEPC R20, `(.L_x_112) ;  /* 0x000000001014794e */ /* 0x000fee0000000000 */
[----:B-1-3--:R-:W-:Y:S05]  /*6b10*/  CALL.ABS.NOINC R14 ;  /* 0x000000000e007343 */ /* 0x00afea0003c00000 */
.L_x_112:
[----:B------:R-:W-:Y:S05]  /*6b20*/  WARPSYNC.ALL ;  /* 0x0000000000007948 */ /* 0x000fea0003800000 */
[C---:B------:R-:W-:Y:S01]  /*6b30*/  R2UR UR4, R115.reuse ;  /* 0x00000000730472ca */ /* 0x040fe200000e0000 */
[----:B------:R-:W-:Y:S05]  /*6b40*/  VIADD R0, R115, 0x10 ;  /* 0x0000001073007836 */ /* 0x000fea0000000000 */
[----:B------:R-:W-:Y:S04]  /*6b50*/  SHF.R.U32.HI R0, RZ, 0x15, R0 ;  /* 0x00000015ff007819 */ /* 0x000fe80000011600 */
[----:B------:R-:W-:Y:S03]  /*6b60*/  LOP3.LUT P0, RZ, R0, 0x3, R235, 0x48, !PT ;  /* 0x0000000300ff7812 */ /* 0x000fe600078048eb */
[----:B------:R-:W2:Y:S10]  /*6b70*/  LDTM.16dp256bit.x2 R96, tmem[UR4] ;  /* 0x00000004006079ee */ /* 0x000eb400080a0000 */
[----:B--2---:R-:W-:Y:S05]  /*6b80*/  @!P0 BRA `(.L_x_113) ;  /* 0x0000000000408947 */ /* 0x004fea0003800000 */
        /* <DEDUP_REMOVED lines=16> */
.L_x_113:
[----:B------:R-:W-:Y:S05]  /*6c90*/  WARPSYNC.ALL ;  /* 0x0000000000007948 */ /* 0x000fea0003800000 */
[C---:B------:R-:W-:Y:S01]  /*6ca0*/  R2UR UR4, R115.reuse ;  /* 0x00000000730472ca */ /* 0x040fe200000e0000 */
[----:B------:R-:W-:Y:S05]  /*6cb0*/  VIADD R0, R115, 0x20 ;  /* 0x0000002073007836 */ /* 0x000fea0000000000 */
[----:B------:R-:W-:Y:S04]  /*6cc0*/  SHF.R.U32.HI R0, RZ, 0x15, R0 ;  /* 0x00000015ff007819 */ /* 0x000fe80000011600 */
[----:B------:R-:W-:Y:S03]  /*6cd0*/  LOP3.LUT P0, RZ, R0, 0x3, R235, 0x48, !PT ;  /* 0x0000000300ff7812 */ /* 0x000fe600078048eb */
[----:B------:R-:W2:Y:S10]  /*6ce0*/  LDTM.16dp256bit.x2 R88, tmem[UR4+0x10] ;  /* 0x00001004005879ee */ /* 0x000eb400080a0000 */
        /* <DEDUP_REMOVED lines=17> */
.L_x_114:
        /* <DEDUP_REMOVED lines=23> */
.L_x_115:
        /* <DEDUP_REMOVED lines=23> */
.L_x_116:
        /* <DEDUP_REMOVED lines=23> */
.L_x_117:
        /* <DEDUP_REMOVED lines=23> */
.L_x_118:
        /* <DEDUP_REMOVED lines=23> */
.L_x_119:
        /* <DEDUP_REMOVED lines=23> */
.L_x_120:
        /* <DEDUP_REMOVED lines=23> */
.L_x_121:
        /* <DEDUP_REMOVED lines=23> */
.L_x_122:
[----:B------:R-:W-:Y:S01]  /*7980*/  ISETP.NE.AND P0, PT, R241, RZ, PT ;  /* 0x000000fff100720c */ /* 0x000fe20003f05270 */
[----:B------:R-:W-:Y:S05]  /*7990*/  WARPSYNC.ALL ;  /* 0x0000000000007948 */ /* 0x000fea0003800000 */
[----:B------:R-:W-:Y:S01]  /*79a0*/  R2UR UR4, R115 ;  /* 0x00000000730472ca */ /* 0x000fe200000e0000 */
[C---:B---3--:R-:W-:Y:S01]  /*79b0*/  FMUL R0, R114.reuse, R96 ;  /* 0x0000006072007220 */ /* 0x048fe20000400000 */
[C---:B------:R-:W-:Y:S01]  /*79c0*/  SHF.L.U32 R119, R125.reuse, 0x10, RZ ;  /* 0x000000107d777819 */ /* 0x040fe200000006ff */
[C---:B------:R-:W-:Y:S01]  /*79d0*/  FMUL R3, R114.reuse, R97 ;  /* 0x0000006172037220 */ /* 0x040fe20000400000 */
[----:B------:R-:W-:Y:S01]  /*79e0*/  LOP3.LUT R120, R125, 0xffff0000, RZ, 0xc0, !PT ;  /* 0xffff00007d787812 */ /* 0x000fe200078ec0ff */
[----:B------:R-:W-:Y:S01]  /*79f0*/  FMUL R12, R114, R98 ;  /* 0x00000062720c7220 */ /* 0x000fe20000400000 */
[----:B------:R-:W-:Y:S01]  /*7a00*/  SHF.L.U32 R121, R126, 0x10, RZ ;  /* 0x000000107e797819 */ /* 0x000fe200000006ff */
[----:B------:R-:W-:Y:S01]  /*7a10*/  FMUL R13, R114, R99 ;  /* 0x00000063720d7220 */ /* 0x000fe20000400000 */
[----:B------:R-:W-:Y:S01]  /*7a20*/  LOP3.LUT R122, R126, 0xffff0000, RZ, 0xc0, !PT ;  /* 0xffff00007e7a7812 */ /* 0x000fe200078ec0ff */
[----:B------:R-:W-:Y:S01]  /*7a30*/  FMUL R14, R114, R100 ;  /* 0x00000064720e7220 */ /* 0x000fe20000400000 */
[----:B------:R-:W-:Y:S01]  /*7a40*/  SHF.L.U32 R125, R132, 0x10, RZ ;  /* 0x00000010847d7819 */ /* 0x000fe200000006ff */
[----:B------:R-:W-:Y:S01]  /*7a50*/  FMUL R15, R114, R101 ;  /* 0x00000065720f7220 */ /* 0x000fe20000400000 */
[----:B------:R-:W-:Y:S01]  /*7a60*/  LOP3.LUT R126, R132, 0xffff0000, RZ, 0xc0, !PT ;  /* 0xffff0000847e7812 */ /* 0x000fe200078ec0ff */
[----:B-1----:R-:W1:Y:S01]  /*7a70*/  LDTM.16dp256bit.x2 R4, tmem[UR4+0xa0] ;  /* 0x0000a004000479ee */ /* 0x002e6200080a0000 */
[C---:B------:R-:W-:Y:S01]  /*7a80*/  SHF.L.U32 R131, R135.reuse, 0x10, RZ ;  /* 0x0000001087837819 */ /* 0x040fe200000006ff */
[----:B------:R-:W-:Y:S01]  /*7a90*/  NOP ;  /* 0x0000000000007918 */ /* 0x000fe20000000000 */
[----:B------:R-:W-:Y:S01]  /*7aa0*/  LOP3.LUT R132, R135, 0xffff0000, RZ, 0xc0, !PT ;  /* 0xffff000087847812 */ /* 0x000fe200078ec0ff */
[C---:B------:R-:W-:Y:S01]  /*7ab0*/  FMUL R16, R114.reuse, R102 ;  /* 0x0000006672107220 */ /* 0x040fe20000400000 */
        /* <DEDUP_REMOVED lines=11> */
[----:B------:R-:W-:Y:S01]  /*7b70*/  FMUL R22, R114, R92 ;  /* 0x0000005c72167220 */ /* 0x000fe20000400000 */
[----:B------:R-:W-:Y:S01]  /*7b80*/  R2UR UR5, R176 ;  /* 0x00000000b00572ca */ /* 0x000fe200000e0000 */
[C---:B------:R-:W-:Y:S01]  /*7b90*/  FMUL R23, R114.reuse, R93 ;  /* 0x0000005d72177220 */ /* 0x040fe20000400000 */
[C---:B------:R-:W-:Y:S01]  /*7ba0*/  SHF.L.U32 R147, R151.reuse, 0x10, RZ ;  /* 0x0000001097937819 */ /* 0x040fe200000006ff */
[C---:B------:R-:W-:Y:S01]  /*7bb0*/  FMUL R88, R114.reuse, R94 ;  /* 0x0000005e72587220 */ /* 0x040fe20000400000 */
        /* <DEDUP_REMOVED lines=9> */
[----:B------:R-:W-:Y:S01]  /*7c50*/  UIADD3 UR5, UPT, UPT, UR5, 0x1f0, URZ ;  /* 0x000001f005057890 */ /* 0x000fe2000fffe0ff */
[----:B------:R-:W-:Y:S01]  /*7c60*/  SHF.L.U32 R157, R164, 0x10, RZ ;  /* 0x00000010a49d7819 */ /* 0x000fe200000006ff */
[----:B------:R-:W-:Y:S01]  /*7c70*/  FMUL R83, R114, R83 ;  /* 0x0000005372537220 */ /* 0x000fe20000400000 */
[----:B------:R-:W-:Y:S01]  /*7c80*/  LOP3.LUT R158, R164, 0xffff0000, RZ, 0xc0, !PT ;  /* 0xffff0000a49e7812 */ /* 0x000fe200078ec0ff */
[----:B------:R-:W-:Y:S01]  /*7c90*/  UPRMT UR5, UR37, 0x654, UR5 ;  /* 0x0000065425057896 */ /* 0x000fe20008000005 */
[C---:B------:R-:W-:Y:S01]  /*7ca0*/  SHF.L.U32 R163, R167.reuse, 0x10, RZ ;  /* 0x00000010a7a37819 */ /* 0x040fe200000006ff */
[C---:B------:R-:W-:Y:S01]  /*7cb0*/  FMUL R84, R114.reuse, R84 ;  /* 0x0000005472547220 */ /* 0x040fe20000400000 */
[----:B------:R-:W-:Y:S01]  /*7cc0*/  LOP3.LUT R164, R167, 0xffff0000, RZ, 0xc0, !PT ;  /* 0xffff0000a7a47812 */ /* 0x000fe200078ec0ff */
[----:B------:R-:W-:Y:S01]  /*7cd0*/  FMUL R85, R114, R85 ;  /* 0x0000005572557220 */ /* 0x000fe20000400000 */
[----:B------:R-:W-:Y:S01]  /*7ce0*/  SHF.L.U32 R116, R124, 0x10, RZ ;  /* 0x000000107c747819 */ /* 0x000fe200000006ff */
[C---:B------:R-:W-:Y:S01]  /*7cf0*/  FMUL R86, R114.reuse, R86 ;  /* 0x0000005672567220 */ /* 0x040fe20000400000 */
[C---:B------:R-:W-:Y:S01]  /*7d00*/  SHF.L.U32 R167, R173.reuse, 0x10, RZ ;  /* 0x00000010ada77819 */ /* 0x040fe200000006ff */
[----:B------:R-:W-:Y:S01]  /*7d10*/  FMUL R87, R114, R87 ;  /* 0x0000005772577220 */ /* 0x000fe20000400000 */
[----:B------:R-:W-:Y:S01]  /*7d20*/  LOP3.LUT R168, R173, 0xffff0000, RZ, 0xc0, !PT ;  /* 0xffff0000ada87812 */ /* 0x000fe200078ec0ff */
[----:B-1----:R-:W-:Y:S01]  /*7d30*/  SYNCS.ARRIVE.TRANS64.RED.A1T0 RZ, [UR5], RZ ;  /* 0x000000ffffff79a7 */ /* 0x002fe20008100405 */
[C---:B------:R-:W-:Y:S01]  /*7d40*/  SHF.L.U32 R169, R174.reuse, 0x10, RZ ;  /* 0x00000010aea97819 */ /* 0x040fe200000006ff */
[C---:B------:R-:W-:Y:S01]  /*7d50*/  FFMA R0, R117.reuse, R116, R0 ;  /* 0x0000007475007223 */ /* 0x040fe20000000000 */
[----:B------:R-:W-:Y:S01]  /*7d60*/  LOP3.LUT R170, R174, 0xffff0000, RZ, 0xc0, !PT ;  /* 0xffff0000aeaa7812 */ /* 0x000fe200078ec0ff */
[----:B------:R-:W-:Y:S01]  /*7d70*/  FMUL R72, R114, R72 ;  /* 0x0000004872487220 */ /* 0x000fe20000400000 */
[----:B------:R-:W-:Y:S01]  /*7d80*/  LOP3.LUT R118, R124, 0xffff0000, RZ, 0xc0, !PT ;  /* 0xffff00007c767812 */ /* 0x000fe200078ec0ff */
[----:B------:R-:W-:Y:S01]  /*7d90*/  FMUL R73, R114, R73 ;  /* 0x0000004972497220 */ /* 0x000fe20000400000 */
[----:B------:R-:W-:Y:S01]  /*7da0*/  SHF.L.U32 R173, R180, 0x10, RZ ;  /* 0x00000010b4ad7819 */ /* 0x000fe200000006ff */
[----:B------:R-:W-:Y:S01]  /*7db0*/  FMUL R74, R114, R74 ;  /* 0x0000004a724a7220 */ /* 0x000fe20000400000 */
[----:B------:R-:W-:Y:S01]  /*7dc0*/  LOP3.LUT R174, R180, 0xffff0000, RZ, 0xc0, !PT ;  /* 0xffff0000b4ae7812 */ /* 0x000fe200078ec0ff */
[----:B------:R-:W-:Y:S01]  /*7dd0*/  FFMA R3, R117, R118, R3 ;  /* 0x0000007675037223 */ /* 0x000fe20000000003 */
[----:B------:R-:W-:Y:S01]  /*7de0*/  SHF.L.U32 R179, R183, 0x10, RZ ;  /* 0x00000010b7b37819 */ /* 0x000fe200000006ff */
[----:B------:R-:W-:Y:S01]  /*7df0*/  FFMA R12, R117, R119, R12 ;  /* 0x00000077750c7223 */ /* 0x000fe2000000000c */
[----:B------:R-:W-:Y:S01]  /*7e00*/  LOP3.LUT R180, R183, 0xffff0000, RZ, 0xc0, !PT ;  /* 0xffff0000b7b47812 */ /* 0x000fe200078ec0ff */
[----:B------:R-:W-:Y:S01]  /*7e10*/  FFMA R13, R117, R120, R13 ;  /* 0x00000078750d7223 */ /* 0x000fe2000000000d */
[----:B------:R-:W-:Y:S01]  /*7e20*/  SHF.L.U32 R183, R189, 0x10, RZ ;  /* 0x00000010bdb77819 */ /* 0x000fe200000006ff */
[----:B------:R-:W-:Y:S01]  /*7e30*/  FFMA R14, R117, R121, R14 ;  /* 0x00000079750e7223 */ /* 0x000fe2000000000e */
[----:B------:R-:W-:Y:S01]  /*7e40*/  LOP3.LUT R184, R189, 0xffff0000, RZ, 0xc0, !PT ;  /* 0xffff0000bdb87812 */ /* 0x000fe200078ec0ff */
[----:B------:R-:W-:Y:S01]  /*7e50*/  FFMA R15, R117, R122, R15 ;  /* 0x0000007a750f7223 */ /* 0x000fe2000000000f */
[----:B------:R-:W-:Y:S01]  /*7e60*/  SHF.L.U32 R185, R190, 0x10, RZ ;  /* 0x00000010beb97819 */ /* 0x000fe200000006ff */
[----:B------:R-:W-:Y:S01]  /*7e70*/  FMUL R75, R114, R75 ;  /* 0x0000004b724b7220 */ /* 0x000fe20000400000 */
[----:B------:R-:W-:Y:S01]  /*7e80*/  LOP3.LUT R186, R190, 0xffff0000, RZ, 0xc0, !PT ;  /* 0xffff0000beba7812 */ /* 0x000fe200078ec0ff */
[----:B------:R-:W-:Y:S01]  /*7e90*/  FMUL R76, R114, R76 ;  /* 0x0000004c724c7220 */ /* 0x000fe20000400000 */
[----:B------:R-:W-:Y:S01]  /*7ea0*/  SHF.L.U32 R189, R196, 0x10, RZ ;  /* 0x00000010c4bd7819 */ /* 0x000fe200000006ff */
[----:B------:R-:W-:Y:S01]  /*7eb0*/  FMUL R77, R114, R77 ;  /* 0x0000004d724d7220 */ /* 0x000fe20000400000 */
[----:B------:R-:W-:Y:S01]  /*7ec0*/  LOP3.LUT R190, R196, 0xffff0000, RZ, 0xc0, !PT ;  /* 0xffff0000c4be7812 */ /* 0x000fe200078ec0ff */
[C---:B------:R-:W-:Y:S01]  /*7ed0*/  FMUL R78, R114.reuse, R78 ;  /* 0x0000004e724e7220 */ /* 0x040fe20000400000 */
[C---:B------:R-:W-:Y:S01]  /*7ee0*/  SHF.L.U32 R195, R199.reuse, 0x10, RZ ;  /* 0x00000010c7c37819 */ /* 0x040fe200000006ff */
[C---:B------:R-:W-:Y:S01]  /*7ef0*/  FMUL R79, R114.reuse, R79 ;  /* 0x0000004f724f7220 */ /* 0x040fe20000400000 */
[----:B------:R-:W-:Y:S01]  /*7f00*/  LOP3.LUT R196, R199, 0xffff0000, RZ, 0xc0, !PT ;  /* 0xffff0000c7c47812 */ /* 0x000fe200078ec0ff */
[C---:B------:R-:W-:Y:S01]  /*7f10*/  FMUL R64, R114.reuse, R64 ;  /* 0x0000004072407220 */ /* 0x040fe20000400000 */
[----:B------:R-:W-:Y:S01]  /*7f20*/  SHF.L.U32 R123, R127, 0x10, RZ ;  /* 0x000000107f7b7819 */ /* 0x000fe200000006ff */
[C---:B------:R-:W-:Y:S01]  /*7f30*/  FMUL R65, R114.reuse, R65 ;  /* 0x0000004172417220 */ /* 0x040fe20000400000 */
[C---:B------:R-:W-:Y:S01]  /*7f40*/  SHF.L.U32 R199, R205.reuse, 0x10, RZ ;  /* 0x00000010cdc77819 */ /* 0x040fe200000006ff */
[C---:B------:R-:W-:Y:S01]  /*7f50*/  FMUL R66, R114.reuse, R66 ;  /* 0x0000004272427220 */ /* 0x040fe20000400000 */
[----:B------:R-:W-:Y:S01]  /*7f60*/  LOP3.LUT R200, R205, 0xffff0000, RZ, 0xc0, !PT ;  /* 0xffff0000cdc87812 */ /* 0x000fe200078ec0ff */
[----:B------:R-:W-:Y:S01]  /*7f70*/  FFMA R16, R117, R123, R16 ;  /* 0x0000007b75107223 */ /* 0x000fe20000000010 */
[----:B------:R-:W-:Y:S01]  /*7f80*/  LOP3.LUT R124, R127, 0xffff0000, RZ, 0xc0, !PT ;  /* 0xffff00007f7c7812 */ /* 0x000fe200078ec0ff */
[C---:B------:R-:W-:Y:S01]  /*7f90*/  FMUL R67, R114.reuse, R67 ;  /* 0x0000004372437220 */ /* 0x040fe20000400000 */
[----:B------:R-:W-:Y:S01]  /*7fa0*/  MOV R205, UR56 ;  /* 0x0000003800cd7c02 */ /* 0x000fe20008000f00 */
[C---:B------:R-:W-:Y:S01]  /*7fb0*/  FMUL R68, R114.reuse, R68 ;  /* 0x0000004472447220 */ /* 0x040fe20000400000 */
[----:B------:R-:W-:Y:S01]  /*7fc0*/  F2FP.BF16.F32.PACK_AB R220, R3, R0 ;  /* 0x0000000003dc723e */ /* 0x000fe200000010ff */
[----:B------:R-:W-:Y:S01]  /*7fd0*/  FFMA R17, R117, R124, R17 ;  /* 0x0000007c75117223 */ /* 0x000fe20000000011 */
[----:B------:R-:W-:Y:S01]  /*7fe0*/  F2FP.BF16.F32.PACK_AB R221, R13, R12 ;  /* 0x0000000c0ddd723e */ /* 0x000fe200000010ff */
[----:B------:R-:W-:Y:S01]  /*7ff0*/  IMAD R205, R205, 0x2c00, R234 ;  /* 0x00002c00cdcd7824 */ /* 0x000fe200078e02ea */
[----:B------:R-:W-:Y:S01]  /*8000*/  F2FP.BF16.F32.PACK_AB R222, R15, R14 ;  /* 0x0000000e0fde723e */ /* 0x000fe200000010ff */
[----:B------:R-:W-:Y:S01]  /*8010*/  FFMA R18, R117, R125, R18 ;  /* 0x0000007d75127223 */ /* 0x000fe20000000012 */
[----:B------:R-:W-:Y:S01]  /*8020*/  F2FP.BF16.F32.PACK_AB R223, R17, R16 ;  /* 0x0000001011df723e */ /* 0x000fe200000010ff */
[----:B------:R-:W-:Y:S01]  /*8030*/  FFMA R19, R117, R126, R19 ;  /* 0x0000007e75137223 */ /* 0x000fe20000000013 */
[----:B------:R-:W-:Y:S01]  /*8040*/  LEA R205, R205, UR44, 0x1 ;  /* 0x0000002ccdcd7c11 */ /* 0x000fe2000f8e08ff */
[C---:B------:R-:W-:Y:S01]  /*8050*/  FMUL R69, R114.reuse, R69 ;  /* 0x0000004572457220 */ /* 0x040fe20000400000 */
[C---:B------:R-:W-:Y:S01]  /*8060*/  SHF.L.U32 R127, R133.reuse, 0x10, RZ ;  /* 0x00000010857f7819 */ /* 0x040fe200000006ff */
[----:B------:R-:W-:Y:S01]  /*8070*/  FMUL R70, R114, R70 ;  /* 0x0000004672467220 */ /* 0x000fe20000400000 */
[----:B------:R-:W-:Y:S01]  /*8080*/  LOP3.LUT R128, R133, 0xffff0000, RZ, 0xc0, !PT ;  /* 0xffff000085807812 */ /* 0x000fe200078ec0ff */
[----:B------:R1:W-:Y:S01]  /*8090*/  STSM.16.M88.4 [R205+0x300], R220 ;  /* 0x000300dccd007844 */ /* 0x0003e20000000200 */
[C---:B------:R-:W-:Y:S01]  /*80a0*/  SHF.L.U32 R129, R134.reuse, 0x10, RZ ;  /* 0x0000001086817819 */ /* 0x040fe200000006ff */
[C---:B------:R-:W-:Y:S01]  /*80b0*/  FFMA R20, R117.reuse, R127, R20 ;  /* 0x0000007f75147223 */ /* 0x040fe20000000014 */
[----:B------:R-:W-:Y:S01]  /*80c0*/  LOP3.LUT R130, R134, 0xffff0000, RZ, 0xc0, !PT ;  /* 0xffff000086827812 */ /* 0x000fe200078ec0ff */
[C---:B------:R-:W-:Y:S01]  /*80d0*/  FFMA R21, R117.reuse, R128, R21 ;  /* 0x0000008075157223 */ /* 0x040fe20000000015 */
[C---:B------:R-:W-:Y:S01]  /*80e0*/  SHF.L.U32 R133, R140.reuse, 0x10, RZ ;  /* 0x000000108c857819 */ /* 0x040fe200000006ff */
[C---:B------:R-:W-:Y:S01]  /*80f0*/  FFMA R22, R117.reuse, R129, R22 ;  /* 0x0000008175167223 */ /* 0x040fe20000000016 */
[----:B------:R-:W-:Y:S01]  /*8100*/  LOP3.LUT R134, R140, 0xffff0000, RZ, 0xc0, !PT ;  /* 0xffff00008c867812 */ /* 0x000fe200078ec0ff */
[----:B------:R-:W-:Y:S01]  /*8110*/  FFMA R23, R117, R130, R23 ;  /* 0x0000008275177223 */ /* 0x000fe20000000017 */
[----:B------:R-:W-:Y:S01]  /*8120*/  SHF.L.U32 R139, R143, 0x10, RZ ;  /* 0x000000108f8b7819 */ /* 0x000fe200000006ff */
[----:B------:R-:W-:Y:S01]  /*8130*/  FFMA R88, R117, R131, R88 ;  /* 0x0000008375587223 */ /* 0x000fe20000000058 */
[----:B------:R-:W-:Y:S01]  /*8140*/  LOP3.LUT R140, R143, 0xffff0000, RZ, 0xc0, !PT ;  /* 0xffff00008f8c7812 */ /* 0x000fe200078ec0ff */
[----:B------:R-:W-:Y:S01]  /*8150*/  FFMA R89, R117, R132, R89 ;  /* 0x0000008475597223 */ /* 0x000fe20000000059 */
[----:B------:R-:W-:Y:S01]  /*8160*/  F2FP.BF16.F32.PACK_AB R224, R19, R18 ;  /* 0x0000001213e0723e */ /* 0x000fe200000010ff */
[----:B------:R-:W-:Y:S01]  /*8170*/  FFMA R80, R117, R133, R80 ;  /* 0x0000008575507223 */ /* 0x000fe20000000050 */
[----:B------:R-:W-:Y:S01]  /*8180*/  F2FP.BF16.F32.PACK_AB R225, R21, R20 ;  /* 0x0000001415e1723e */ /* 0x000fe200000010ff */
[----:B------:R-:W-:Y:S01]  /*8190*/  FFMA R81, R117, R134, R81 ;  /* 0x0000008675517223 */ /* 0x000fe20000000051 */
[----:B------:R-:W-:Y:S01]  /*81a0*/  F2FP.BF16.F32.PACK_AB R226, R23, R22 ;  /* 0x0000001617e2723e */ /* 0x000fe200000010ff */
[----:B------:R-:W-:Y:S01]  /*81b0*/  FFMA R82, R117, R135, R82 ;  /* 0x0000008775527223 */ /* 0x000fe20000000052 */
[----:B------:R-:W-:Y:S01]  /*81c0*/  F2FP.BF16.F32.PACK_AB R227, R89, R88 ;  /* 0x0000005859e3723e */ /* 0x000fe200000010ff */
[----:B------:R-:W-:Y:S01]  /*81d0*/  FFMA R83, R117, R136, R83 ;  /* 0x0000008875537223 */ /* 0x000fe20000000053 */
[----:B------:R-:W-:Y:S01]  /*81e0*/  SHF.L.U32 R143, R149, 0x10, RZ ;  /* 0x00000010958f7819 */ /* 0x000fe200000006ff */
[----:B------:R-:W-:Y:S01]  /*81f0*/  FFMA R84, R117, R137, R84 ;  /* 0x0000008975547223 */ /* 0x000fe20000000054 */
[----:B------:R-:W-:Y:S01]  /*8200*/  LOP3.LUT R144, R149, 0xffff0000, RZ, 0xc0, !PT ;  /* 0xffff000095907812 */ /* 0x000fe200078ec0ff */
[C---:B------:R-:W-:Y:S01]  /*8210*/  FFMA R85, R117.reuse, R138, R85 ;  /* 0x0000008a75557223 */ /* 0x040fe20000000055 */
[C---:B------:R-:W-:Y:S01]  /*8220*/  SHF.L.U32 R145, R150.reuse, 0x10, RZ ;  /* 0x0000001096917819 */ /* 0x040fe200000006ff */
[C---:B------:R-:W-:Y:S01]  /*8230*/  FFMA R86, R117.reuse, R139, R86 ;  /* 0x0000008b75567223 */ /* 0x040fe20000000056 */
[----:B------:R-:W-:Y:S01]  /*8240*/  LOP3.LUT R146, R150, 0xffff0000, RZ, 0xc0, !PT ;  /* 0xffff000096927812 */ /* 0x000fe200078ec0ff */
[----:B------:R-:W-:Y:S01]  /*8250*/  FFMA R87, R117, R140, R87 ;  /* 0x0000008c75577223 */ /* 0x000fe20000000057 */
[C---:B------:R-:W-:Y:S01]  /*8260*/  SHF.L.U32 R149, R156.reuse, 0x10, RZ ;  /* 0x000000109c957819 */ /* 0x040fe200000006ff */
[----:B------:R2:W-:Y:S01]  /*8270*/  STSM.16.M88.4 [R205+0xb00], R224 ;  /* 0x000b00e0cd007844 */ /* 0x0005e20000000200 */
[----:B-1----:R-:W-:Y:S01]  /*8280*/  F2FP.BF16.F32.PACK_AB R220, R81, R80 ;  /* 0x0000005051dc723e */ /* 0x002fe200000010ff */
[----:B------:R-:W-:Y:S01]  /*8290*/  FFMA R72, R117, R141, R72 ;  /* 0x0000008d75487223 */ /* 0x000fe20000000048 */
[----:B------:R-:W-:Y:S01]  /*82a0*/  F2FP.BF16.F32.PACK_AB R221, R83, R82 ;  /* 0x0000005253dd723e */ /* 0x000fe200000010ff */
[----:B------:R-:W-:Y:S01]  /*82b0*/  FFMA R73, R117, R142, R73 ;  /* 0x0000008e75497223 */ /* 0x000fe20000000049 */
[----:B------:R-:W-:Y:S01]  /*82c0*/  F2FP.BF16.F32.PACK_AB R222, R85, R84 ;  /* 0x0000005455de723e */ /* 0x000fe200000010ff */
[----:B------:R-:W-:Y:S01]  /*82d0*/  FFMA R74, R117, R143, R74 ;  /* 0x0000008f754a7223 */ /* 0x000fe2000000004a */
[----:B------:R-:W-:Y:S01]  /*82e0*/  F2FP.BF16.F32.PACK_AB R223, R87, R86 ;  /* 0x0000005657df723e */ /* 0x000fe200000010ff */
[C---:B------:R-:W-:Y:S01]  /*82f0*/  FFMA R75, R117.reuse, R144, R75 ;  /* 0x00000090754b7223 */ /* 0x040fe2000000004b */
[----:B------:R-:W-:Y:S01]  /*8300*/  LOP3.LUT R150, R156, 0xffff0000, RZ, 0xc0, !PT ;  /* 0xffff00009c967812 */ /* 0x000fe200078ec0ff */
[----:B------:R-:W-:Y:S01]  /*8310*/  FFMA R76, R117, R145, R76 ;  /* 0x00000091754c7223 */ /* 0x000fe2000000004c */
[C---:B------:R-:W-:Y:S01]  /*8320*/  SHF.L.U32 R155, R159.reuse, 0x10, RZ ;  /* 0x000000109f9b7819 */ /* 0x040fe200000006ff */
[----:B------:R1:W-:Y:S01]  /*8330*/  STSM.16.M88.4 [R205+0x1300], R220 ;  /* 0x001300dccd007844 */ /* 0x0003e20000000200 */
[----:B------:R-:W-:Y:S01]  /*8340*/  LOP3.LUT R156, R159, 0xffff0000, RZ, 0xc0, !PT ;  /* 0xffff00009f9c7812 */ /* 0x000fe200078ec0ff */
        /* <DEDUP_REMOVED lines=13> */
[C---:B------:R-:W-:Y:S01]  /*8420*/  SHF.L.U32 R171, R175.reuse, 0x10, RZ ;  /* 0x00000010afab7819 */ /* 0x040fe200000006ff */
[C---:B------:R-:W-:Y:S01]  /*8430*/  FMUL R71, R114.reuse, R71 ;  /* 0x0000004772477220 */ /* 0x040fe20000400000 */
[----:B------:R-:W-:Y:S01]  /*8440*/  LOP3.LUT R172, R175, 0xffff0000, RZ, 0xc0, !PT ;  /* 0xffff0000afac7812 */ /* 0x000fe200078ec0ff */
[----:B------:R-:W-:Y:S01]  /*8450*/  FFMA R68, R117, R153, R68 ;  /* 0x0000009975447223 */ /* 0x000fe20000000044 */
[----:B--2---:R-:W-:Y:S01]  /*8460*/  F2FP.BF16.F32.PACK_AB R224, R73, R72 ;  /* 0x0000004849e0723e */ /* 0x004fe200000010ff */
[----:B------:R-:W-:Y:S01]  /*8470*/  FFMA R69, R117, R154, R69 ;  /* 0x0000009a75457223 */ /* 0x000fe20000000045 */
[----:B------:R-:W-:Y:S01]  /*8480*/  F2FP.BF16.F32.PACK_AB R225, R75, R74 ;  /* 0x0000004a4be1723e */ /* 0x000fe200000010ff */
[----:B------:R-:W-:Y:S01]  /*8490*/  FFMA R70, R117, R155, R70 ;  /* 0x0000009b75467223 */ /* 0x000fe20000000046 */
[----:B------:R-:W-:Y:S01]  /*84a0*/  F2FP.BF16.F32.PACK_AB R226, R77, R76 ;  /* 0x0000004c4de2723e */ /* 0x000fe200000010ff */
[----:B------:R-:W-:Y:S01]  /*84b0*/  FFMA R71, R117, R156, R71 ;  /* 0x0000009c75477223 */ /* 0x000fe20000000047 */
[----:B------:R-:W-:Y:S01]  /*84c0*/  F2FP.BF16.F32.PACK_AB R227, R79, R78 ;  /* 0x0000004e4fe3723e */ /* 0x000fe200000010ff */
[C---:B------:R-:W-:Y:S01]  /*84d0*/  FMUL R56, R114.reuse, R56 ;  /* 0x0000003872387220 */ /* 0x040fe20000400000 */
[C---:B------:R-:W-:Y:S01]  /*84e0*/  FMUL R57, R114.reuse, R57 ;  /* 0x0000003972397220 */ /* 0x040fe20000400000 */
[C---:B------:R-:W-:Y:S01]  /*84f0*/  FMUL R58, R114.reuse, R58 ;  /* 0x0000003a723a7220 */ /* 0x040fe20000400000 */
[C---:B------:R-:W-:Y:S01]  /*8500*/  FMUL R59, R114.reuse, R59 ;  /* 0x0000003b723b7220 */ /* 0x040fe20000400000 */
        /* <DEDUP_REMOVED lines=9> */
[C---:B------:R-:W-:Y:S01]  /*85a0*/  FMUL R60, R114.reuse, R60 ;  /* 0x0000003c723c7220 */ /* 0x040fe20000400000 */
[C---:B------:R-:W-:Y:S01]  /*85b0*/  FMUL R61, R114.reuse, R61 ;  /* 0x0000003d723d7220 */ /* 0x040fe20000400000 */
[C---:B------:R-:W-:Y:S01]  /*85c0*/  FMUL R62, R114.reuse, R62 ;  /* 0x0000003e723e7220 */ /* 0x040fe20000400000 */
[----:B------:R1:W-:Y:S01]  /*85d0*/  STSM.16.M88.4 [R205+0x2300], R220 ;  /* 0x002300dccd007844 */ /* 0x0003e20000000200 */
[C---:B------:R-:W-:Y:S01]  /*85e0*/  FFMA R60, R117.reuse, R161, R60 ;  /* 0x000000a1753c7223 */ /* 0x040fe2000000003c */
[----:B------:R-:W-:Y:S01]  /*85f0*/  FFMA R61, R117, R162, R61 ;  /* 0x000000a2753d7223 */ /* 0x000fe2000000003d */
[----:B------:R-:W-:Y:S01]  /*8600*/  SHF.L.U32 R175, R181, 0x10, RZ ;  /* 0x00000010b5af7819 */ /* 0x000fe200000006ff */
[----:B------:R-:W-:Y:S01]  /*8610*/  FFMA R62, R117, R163, R62 ;  /* 0x000000a3753e7223 */ /* 0x000fe2000000003e */
[C---:B------:R-:W-:Y:S01]  /*8620*/  FMUL R63, R114.reuse, R63 ;  /* 0x0000003f723f7220 */ /* 0x040fe20000400000 */
[----:B------:R-:W-:Y:S01]  /*8630*/  LOP3.LUT R176, R181, 0xffff0000, RZ, 0xc0, !PT ;  /* 0xffff0000b5b07812 */ /* 0x000fe200078ec0ff */
[C---:B------:R-:W-:Y:S01]  /*8640*/  FMUL R48, R114.reuse, R48 ;  /* 0x0000003072307220 */ /* 0x040fe20000400000 */
[----:B------:R-:W-:Y:S01]  /*8650*/  FMUL R49, R114, R49 ;  /* 0x0000003172317220 */ /* 0x000fe20000400000 */
[C---:B------:R-:W-:Y:S01]  /*8660*/  SHF.L.U32 R177, R182.reuse, 0x10, RZ ;  /* 0x00000010b6b17819 */ /* 0x040fe200000006ff */
[C---:B------:R-:W-:Y:S01]  /*8670*/  FFMA R63, R117.reuse, R164, R63 ;  /* 0x000000a4753f7223 */ /* 0x040fe2000000003f */
[C---:B------:R-:W-:Y:S01]  /*8680*/  FFMA R48, R117.reuse, R165, R48 ;  /* 0x000000a575307223 */ /* 0x040fe20000000030 */
[----:B------:R-:W-:Y:S01]  /*8690*/  LOP3.LUT R178, R182, 0xffff0000, RZ, 0xc0, !PT ;  /* 0xffff0000b6b27812 */ /* 0x000fe200078ec0ff */
[C---:B------:R-:W-:Y:S01]  /*86a0*/  FFMA R49, R117.reuse, R166, R49 ;  /* 0x000000a675317223 */ /* 0x040fe20000000031 */
[----:B------:R-:W-:Y:S01]  /*86b0*/  FMUL R50, R114, R50 ;  /* 0x0000003272327220 */ /* 0x000fe20000400000 */
[----:B------:R-:W-:Y:S01]  /*86c0*/  SHF.L.U32 R181, R188, 0x10, RZ ;  /* 0x00000010bcb57819 */ /* 0x000fe200000006ff */
[C---:B------:R-:W-:Y:S01]  /*86d0*/  FMUL R51, R114.reuse, R51 ;  /* 0x0000003372337220 */ /* 0x040fe20000400000 */
[----:B------:R-:W-:Y:S01]  /*86e0*/  FMUL R52, R114, R52 ;  /* 0x0000003472347220 */ /* 0x000fe20000400000 */
[----:B------:R-:W-:Y:S01]  /*86f0*/  LOP3.LUT R182, R188, 0xffff0000, RZ, 0xc0, !PT ;  /* 0xffff0000bcb67812 */ /* 0x000fe200078ec0ff */
[----:B------:R-:W-:Y:S01]  /*8700*/  FFMA R50, R117, R167, R50 ;  /* 0x000000a775327223 */ /* 0x000fe20000000032 */
[----:B--2---:R-:W-:Y:S01]  /*8710*/  F2FP.BF16.F32.PACK_AB R224, R57, R56 ;  /* 0x0000003839e0723e */ /* 0x004fe200000010ff */
[----:B------:R-:W-:Y:S01]  /*8720*/  FFMA R51, R117, R168, R51 ;  /* 0x000000a875337223 */ /* 0x000fe20000000033 */
[----:B------:R-:W-:Y:S01]  /*8730*/  F2FP.BF16.F32.PACK_AB R225, R59, R58 ;  /* 0x0000003a3be1723e */ /* 0x000fe200000010ff */
[----:B------:R-:W-:Y:S01]  /*8740*/  FFMA R52, R117, R169, R52 ;  /* 0x000000a975347223 */ /* 0x000fe20000000034 */
[----:B------:R-:W-:Y:S01]  /*8750*/  F2FP.BF16.F32.PACK_AB R226, R61, R60 ;  /* 0x0000003c3de2723e */ /* 0x000fe200000010ff */
[C---:B------:R-:W-:Y:S01]  /*8760*/  FMUL R53, R114.reuse, R53 ;  /* 0x0000003572357220 */ /* 0x040fe20000400000 */
[----:B------:R-:W-:Y:S01]  /*8770*/  F2FP.BF16.F32.PACK_AB R227, R63, R62 ;  /* 0x0000003e3fe3723e */ /* 0x000fe200000010ff */
[C---:B------:R-:W-:Y:S01]  /*8780*/  FMUL R54, R114.reuse, R54 ;  /* 0x0000003672367220 */ /* 0x040fe20000400000 */
[C---:B------:R-:W-:Y:S01]  /*8790*/  FMUL R55, R114.reuse, R55 ;  /* 0x0000003772377220 */ /* 0x040fe20000400000 */
[----:B------:R-:W-:Y:S01]  /*87a0*/  FFMA R53, R117, R170, R53 ;  /* 0x000000aa75357223 */ /* 0x000fe20000000035 */
        /* <DEDUP_REMOVED lines=8> */
[C---:B------:R-:W-:Y:S01]  /*8830*/  FMUL R41, R114.reuse, R41 ;  /* 0x0000002972297220 */ /* 0x040fe20000400000 */
[C---:B------:R-:W-:Y:S01]  /*8840*/  FMUL R42, R114.reuse, R42 ;  /* 0x0000002a722a7220 */ /* 0x040fe20000400000 */
[----:B------:R-:W-:Y:S01]  /*8850*/  F2FP.BF16.F32.PACK_AB R223, R55, R54 ;  /* 0x0000003637df723e */ /* 0x000fe200000010ff */
[C---:B------:R-:W-:Y:S01]  /*8860*/  FMUL R43, R114.reuse, R43 ;  /* 0x0000002b722b7220 */ /* 0x040fe20000400000 */
[C---:B------:R-:W-:Y:S01]  /*8870*/  FFMA R41, R117.reuse, R174, R41 ;  /* 0x000000ae75297223 */ /* 0x040fe20000000029 */
[C---:B------:R-:W-:Y:S01]  /*8880*/  FFMA R42, R117.reuse, R175, R42 ;  /* 0x000000af752a7223 */ /* 0x040fe2000000002a */
[C---:B------:R-:W-:Y:S01]  /*8890*/  FMUL R44, R114.reuse, R44 ;  /* 0x0000002c722c7220 */ /* 0x040fe20000400000 */
[----:B------:R2:W-:Y:S01]  /*88a0*/  STSM.16.M88.4 [R205+0x3300], R220 ;  /* 0x003300dccd007844 */ /* 0x0005e20000000200 */
[----:B------:R-:W-:Y:S01]  /*88b0*/  FFMA R43, R117, R176, R43 ;  /* 0x000000b0752b7223 */ /* 0x000fe2000000002b */
[----:B------:R-:W-:Y:S01]  /*88c0*/  SHF.L.U32 R187, R191, 0x10, RZ ;  /* 0x00000010bfbb7819 */ /* 0x000fe200000006ff */
        /* <DEDUP_REMOVED lines=8> */
[----:B------:R-:W-:Y:S01]  /*8950*/  LOP3.LUT R188, R191, 0xffff0000, RZ, 0xc0, !PT ;  /* 0xffff0000bfbc7812 */ /* 0x000fe200078ec0ff */
[C---:B------:R-:W-:Y:S01]  /*8960*/  FFMA R46, R117.reuse, R179, R46 ;  /* 0x000000b3752e7223 */ /* 0x040fe2000000002e */
        /* <DEDUP_REMOVED lines=11> */
[----:B------:R2:W-:Y:S01]  /*8a20*/  STSM.16.M88.4 [R205+0x3b00], R40 ;  /* 0x003b0028cd007844 */ /* 0x0005e20000000200 */
[----:B------:R-:W-:Y:S01]  /*8a30*/  FFMA R34, R117, R183, R34 ;  /* 0x000000b775227223 */ /* 0x000fe20000000022 */
[----:B------:R-:W-:Y:S01]  /*8a40*/  F2FP.BF16.F32.PACK_AB R32, R33, R32 ;  /* 0x000000202120723e */ /* 0x000fe200000010ff */
[C---:B------:R-:W-:Y:S01]  /*8a50*/  FFMA R35, R117.reuse, R184, R35 ;  /* 0x000000b875237223 */ /* 0x040fe20000000023 */
[----:B------:R-:W-:Y:S01]  /*8a60*/  FFMA R36, R117, R185, R36 ;  /* 0x000000b975247223 */ /* 0x000fe20000000024 */
[----:B------:R-:W-:Y:S01]  /*8a70*/  FMUL R37, R114, R37 ;  /* 0x0000002572257220 */ /* 0x000fe20000400000 */
[----:B------:R-:W-:Y:S01]  /*8a80*/  SHF.L.U32 R193, R198, 0x10, RZ ;  /* 0x00000010c6c17819 */ /* 0x000fe200000006ff */
[C---:B------:R-:W-:Y:S01]  /*8a90*/  FMUL R38, R114.reuse, R38 ;  /* 0x0000002672267220 */ /* 0x040fe20000400000 */
[----:B------:R-:W-:Y:S01]  /*8aa0*/  F2FP.BF16.F32.PACK_AB R33, R35, R34 ;  /* 0x000000222321723e */ /* 0x000fe200000010ff */
[C---:B------:R-:W-:Y:S01]  /*8ab0*/  FFMA R37, R117.reuse, R186, R37 ;  /* 0x000000ba75257223 */ /* 0x040fe20000000025 */
[----:B------:R-:W-:Y:S01]  /*8ac0*/  FMUL R39, R114, R39 ;  /* 0x0000002772277220 */ /* 0x000fe20000400000 */
[----:B------:R-:W-:Y:S01]  /*8ad0*/  FFMA R38, R117, R187, R38 ;  /* 0x000000bb75267223 */ /* 0x000fe20000000026 */
[----:B------:R-:W-:Y:S01]  /*8ae0*/  LOP3.LUT R194, R198, 0xffff0000, RZ, 0xc0, !PT ;  /* 0xffff0000c6c27812 */ /* 0x000fe200078ec0ff */
[C---:B------:R-:W-:Y:S01]  /*8af0*/  FMUL R24, R114.reuse, R24 ;  /* 0x0000001872187220 */ /* 0x040fe20000400000 */
[----:B------:R-:W-:Y:S01]  /*8b00*/  F2FP.BF16.F32.PACK_AB R34, R37, R36 ;  /* 0x000000242522723e */ /* 0x000fe200000010ff */
[C---:B------:R-:W-:Y:S01]  /*8b10*/  FFMA R39, R117.reuse, R188, R39 ;  /* 0x000000bc75277223 */ /* 0x040fe20000000027 */
[----:B------:R-:W-:Y:S01]  /*8b20*/  FMUL R25, R114, R25 ;  /* 0x0000001972197220 */ /* 0x000fe20000400000 */
[----:B------:R-:W-:Y:S01]  /*8b30*/  FFMA R24, R117, R189, R24 ;  /* 0x000000bd75187223 */ /* 0x000fe20000000018 */
[----:B------:R-:W-:Y:S01]  /*8b40*/  SHF.L.U32 R197, R204, 0x10, RZ ;  /* 0x00000010ccc57819 */ /* 0x000fe200000006ff */
[C---:B------:R-:W-:Y:S01]  /*8b50*/  FMUL R26, R114.reuse, R26 ;  /* 0x0000001a721a7220 */ /* 0x040fe20000400000 */
[----:B------:R-:W-:Y:S01]  /*8b60*/  F2FP.BF16.F32.PACK_AB R35, R39, R38 ;  /* 0x000000262723723e */ /* 0x000fe200000010ff */
[C---:B------:R-:W-:Y:S01]  /*8b70*/  FFMA R25, R117.reuse, R190, R25 ;  /* 0x000000be75197223 */ /* 0x040fe20000000019 */
[----:B------:R-:W-:Y:S01]  /*8b80*/  FMUL R27, R114, R27 ;  /* 0x0000001b721b7220 */ /* 0x000fe20000400000 */
[----:B------:R-:W-:Y:S01]  /*8b90*/  FFMA R26, R117, R191, R26 ;  /* 0x000000bf751a7223 */ /* 0x000fe2000000001a */
[----:B------:R-:W-:Y:S01]  /*8ba0*/  LOP3.LUT R198, R204, 0xffff0000, RZ, 0xc0, !PT ;  /* 0xffff0000ccc67812 */ /* 0x000fe200078ec0ff */
[----:B------:R2:W-:Y:S01]  /*8bb0*/  STSM.16.M88.4 [R205+0x4300], R32 ;  /* 0x00430020cd007844 */ /* 0x0005e20000000200 */
[----:B------:R-:W-:Y:S01]  /*8bc0*/  F2FP.BF16.F32.PACK_AB R24, R25, R24 ;  /* 0x000000181918723e */ /* 0x000fe200000010ff */
[C---:B------:R-:W-:Y:S01]  /*8bd0*/  FFMA R27, R117.reuse, R192, R27 ;  /* 0x000000c0751b7223 */ /* 0x040fe2000000001b */
[C---:B------:R-:W-:Y:S01]  /*8be0*/  FMUL R28, R114.reuse, R28 ;  /* 0x0000001c721c7220 */ /* 0x040fe20000400000 */
[C---:B------:R-:W-:Y:S01]  /*8bf0*/  FMUL R29, R114.reuse, R29 ;  /* 0x0000001d721d7220 */ /* 0x040fe20000400000 */
[----:B------:R-:W-:Y:S01]  /*8c00*/  FMUL R30, R114, R30 ;  /* 0x0000001e721e7220 */ /* 0x000fe20000400000 */
[----:B------:R-:W-:Y:S01]  /*8c10*/  SHF.L.U32 R201, R206, 0x10, RZ ;  /* 0x00000010cec97819 */ /* 0x000fe200000006ff */
[----:B------:R-:W-:Y:S01]  /*8c20*/  FFMA R28, R117, R193, R28 ;  /* 0x000000c1751c7223 */ /* 0x000fe2000000001c */
[----:B------:R-:W-:Y:S01]  /*8c30*/  F2FP.BF16.F32.PACK_AB R25, R27, R26 ;  /* 0x0000001a1b19723e */ /* 0x000fe200000010ff */
[C---:B------:R-:W-:Y:S01]  /*8c40*/  FFMA R29, R117.reuse, R194, R29 ;  /* 0x000000c2751d7223 */ /* 0x040fe2000000001d */
[C---:B------:R-:W-:Y:S01]  /*8c50*/  FMUL R31, R114.reuse, R31 ;  /* 0x0000001f721f7220 */ /* 0x040fe20000400000 */
[C---:B------:R-:W-:Y:S01]  /*8c60*/  FMUL R4, R114.reuse, R4 ;  /* 0x0000000472047220 */ /* 0x040fe20000400000 */
[C---:B------:R-:W-:Y:S01]  /*8c70*/  FMUL R5, R114.reuse, R5 ;  /* 0x0000000572057220 */ /* 0x040fe20000400000 */
[C---:B------:R-:W-:Y:S01]  /*8c80*/  FFMA R30, R117.reuse, R195, R30 ;  /* 0x000000c3751e7223 */ /* 0x040fe2000000001e */
[C---:B------:R-:W-:Y:S01]  /*8c90*/  FMUL R6, R114.reuse, R6 ;  /* 0x0000000672067220 */ /* 0x040fe20000400000 */
[C---:B------:R-:W-:Y:S01]  /*8ca0*/  FFMA R31, R117.reuse, R196, R31 ;  /* 0x000000c4751f7223 */ /* 0x040fe2000000001f */
[----:B------:R-:W-:Y:S01]  /*8cb0*/  FMUL R7, R114, R7 ;  /* 0x0000000772077220 */ /* 0x000fe20000400000 */
[C---:B------:R-:W-:Y:S01]  /*8cc0*/  FFMA R4, R117.reuse, R197, R4 ;  /* 0x000000c575047223 */ /* 0x040fe20000000004 */
[----:B------:R-:W-:Y:S01]  /*8cd0*/  LOP3.LUT R202, R206, 0xffff0000, RZ, 0xc0, !PT ;  /* 0xffff0000ceca7812 */ /* 0x000fe200078ec0ff */
[C---:B------:R-:W-:Y:S01]  /*8ce0*/  FMUL R8, R114.reuse, R8 ;  /* 0x0000000872087220 */ /* 0x040fe20000400000 */
[----:B------:R-:W-:Y:S01]  /*8cf0*/  FFMA R5, R117, R198, R5 ;  /* 0x000000c675057223 */ /* 0x000fe20000000005 */
[----:B------:R-:W-:Y:S01]  /*8d00*/  SHF.L.U32 R203, R207, 0x10, RZ ;  /* 0x00000010cfcb7819 */ /* 0x000fe200000006ff */
[C---:B------:R-:W-:Y:S01]  /*8d10*/  FMUL R9, R114.reuse, R9 ;  /* 0x0000000972097220 */ /* 0x040fe20000400000 */
[----:B------:R-:W-:Y:S01]  /*8d20*/  FFMA R6, R117, R199, R6 ;  /* 0x000000c775067223 */ /* 0x000fe20000000006 */
[----:B------:R-:W-:Y:S01]  /*8d30*/  LOP3.LUT R204, R207, 0xffff0000, RZ, 0xc0, !PT ;  /* 0xffff0000cfcc7812 */ /* 0x000fe200078ec0ff */
[C---:B------:R-:W-:Y:S01]  /*8d40*/  FMUL R10, R114.reuse, R10 ;  /* 0x0000000a720a7220 */ /* 0x040fe20000400000 */
[C---:B------:R-:W-:Y:S01]  /*8d50*/  FFMA R7, R117.reuse, R200, R7 ;  /* 0x000000c875077223 */ /* 0x040fe20000000007 */
[----:B------:R-:W-:Y:S01]  /*8d60*/  FMUL R11, R114, R11 ;  /* 0x0000000b720b7220 */ /* 0x000fe20000400000 */
[C---:B------:R-:W-:Y:S01]  /*8d70*/  FFMA R8, R117.reuse, R201, R8 ;  /* 0x000000c975087223 */ /* 0x040fe20000000008 */
[C---:B------:R-:W-:Y:S01]  /*8d80*/  FFMA R9, R117.reuse, R202, R9 ;  /* 0x000000ca75097223 */ /* 0x040fe20000000009 */
[C---:B------:R-:W-:Y:S01]  /*8d90*/  FFMA R10, R117.reuse, R203, R10 ;  /* 0x000000cb750a7223 */ /* 0x040fe2000000000a */
[----:B------:R-:W-:Y:S01]  /*8da0*/  FFMA R11, R117, R204, R11 ;  /* 0x000000cc750b7223 */ /* 0x000fe2000000000b */
[----:B------:R-:W-:Y:S01]  /*8db0*/  F2FP.BF16.F32.PACK_AB R26, R29, R28 ;  /* 0x0000001c1d1a723e */ /* 0x000fe200000010ff */
[----:B------:R-:W-:Y:S01]  /*8dc0*/  UIADD3 UR59, UPT, UPT, UR56, 0x1, URZ ;  /* 0x00000001383b7890 */ /* 0x000fe2000fffe0ff */
[----:B------:R-:W-:Y:S01]  /*8dd0*/  F2FP.BF16.F32.PACK_AB R27, R31, R30 ;  /* 0x0000001e1f1b723e */ /* 0x000fe200000010ff */
[----:B------:R-:W-:Y:S01]  /*8de0*/  BSSY.RECONVERGENT B0, `(.L_x_123) ;  /* 0x000004c000007945 */ /* 0x000fe20003800200 */
[----:B------:R-:W-:Y:S02]  /*8df0*/  F2FP.BF16.F32.PACK_AB R4, R5, R4 ;  /* 0x000000040504723e */ /* 0x000fe400000010ff */
[----:B------:R-:W-:Y:S01]  /*8e00*/  F2FP.BF16.F32.PACK_AB R5, R7, R6 ;  /* 0x000000060705723e */ /* 0x000fe200000010ff */
[----:B------:R2:W-:Y:S01]  /*8e10*/  STSM.16.M88.4 [R205+0x4b00], R24 ;  /* 0x004b0018cd007844 */ /* 0x0005e20000000200 */
[----:B------:R-:W-:Y:S02]  /*8e20*/  F2FP.BF16.F32.PACK_AB R6, R9, R8 ;  /* 0x000000080906723e */ /* 0x000fe400000010ff */
[----:B------:R-:W-:Y:S05]  /*8e30*/  F2FP.BF16.F32.PACK_AB R7, R11, R10 ;  /* 0x0000000a0b07723e */ /* 0x000fea00000010ff */
[----:B------:R2:W-:Y:S01]  /*8e40*/  STSM.16.M88.4 [R205+0x5300], R4 ;  /* 0x00530004cd007844 */ /* 0x0005e20000000200 */
[----:B------:R-:W-:Y:S01]  /*8e50*/  @!PT LDS RZ, [RZ] ;  /* 0x00000000fffff984 */ /* 0x000fe20000000800 */
[----:B------:R-:W-:Y:S01]  /*8e60*/  @!PT LDS RZ, [RZ] ;  /* 0x00000000fffff984 */ /* 0x000fe20000000800 */
[----:B------:R-:W-:Y:S01]  /*8e70*/  @!PT LDS RZ, [RZ] ;  /* 0x00000000fffff984 */ /* 0x000fe20000000800 */
[----:B------:R-:W-:Y:S01]  /*8e80*/  @!PT LDS RZ, [RZ] ;  /* 0x00000000fffff984 */ /* 0x000fe20000000800 */
[----:B------:R1:W-:Y:S07]  /*8e90*/  MEMBAR.ALL.CTA ;  /* 0x0000000000007992 */ /* 0x0003ee0000008000 */
[----:B-1----:R-:W1:Y:S02]  /*8ea0*/  FENCE.VIEW.ASYNC.S ;  /* 0x00000000000073c6 */ /* 0x002e640000000000 */
[----:B-1----:R-:W-:Y:S06]  /*8eb0*/  BAR.SYNC.DEFER_BLOCKING 0x1, 0x80 ;  /* 0x0042000000007b1d */ /* 0x002fec0000010000 */
[----:B------:R-:W-:Y:S05]  /*8ec0*/  @P0 BRA `(.L_x_124) ;  /* 0x0000000000f40947 */ /* 0x000fea0003800000 */
[----:B------:R-:W-:Y:S01]  /*8ed0*/  R2UR UR21, R219 ;  /* 0x00000000db1572ca */ /* 0x000fe200000e0000 */
[----:B------:R-:W-:Y:S01]  /*8ee0*/  UIADD3 UR62, UP0, UPT, UR60, 0x680, URZ ;  /* 0x000006803c3e7890 */ /* 0x000fe2000ff1e0ff */
[----:B------:R-:W-:Y:S01]  /*8ef0*/  R2UR UR22, R229 ;  /* 0x00000000e51672ca */ /* 0x000fe200000e0000 */
[----:B------:R-:W-:Y:S02]  /*8f00*/  UIMAD UR52, UR56, 0x5800, UR44 ;  /* 0x00005800383478a4 */ /* 0x000fe4000f8e022c */
[----:B------:R-:W-:Y:S02]  /*8f10*/  UIADD3.X UR63, UPT, UPT, URZ, UR61, URZ, UP0, !UPT ;  /* 0x0000003dff3f7290 */ /* 0x000fe400087fe4ff */
[----:B------:R-:W-:Y:S01]  /*8f20*/  UIADD3 UR20, UPT, UPT, UR52, 0x300, URZ ;  /* 0x0000030034147890 */ /* 0x000fe2000fffe0ff */
[----:B------:R-:W-:Y:S01]  /*8f30*/  UMOV UR23, UR36 ;  /* 0x0000002400177c82 */ /* 0x000fe20008000000 */
[----:B------:R-:W-:Y:S01]  /*8f40*/  UIADD3 UR16, UPT, UPT, UR52, 0xb00, URZ ;  /* 0x00000b0034107890 */ /* 0x000fe2000fffe0ff */
[----:B------:R-:W-:Y:S03]  /*8f50*/  UMOV UR19, UR36 ;  /* 0x0000002400137c82 */ /* 0x000fe60008000000 */
[----:B------:R-:W-:Y:S02]  /*8f60*/  UIMAD UR21, UR21, 0xb0, URZ ;  /* 0x000000b0151578a4 */ /* 0x000fe4000f8e02ff */
[----:B------:R-:W-:Y:S02]  /*8f70*/  USHF.L.U32 UR22, UR22, 0x6, URZ ;  /* 0x0000000616167899 */ /* 0x000fe400080006ff */
[----:B------:R-:W-:Y:S02]  /*8f80*/  UIADD3 UR17, UPT, UPT, UR21, 0x10, URZ ;  /* 0x0000001015117890 */ /* 0x000fe4000fffe0ff */
[----:B------:R-:W-:Y:S02]  /*8f90*/  UIADD3 UR12, UPT, UPT, UR52, 0x1300, URZ ;  /* 0x00001300340c7890 */ /* 0x000fe4000fffe0ff */
[----:B------:R-:W-:Y:S01]  /*8fa0*/  UIADD3 UR13, UPT, UPT, UR21, 0x20, URZ ;  /* 0x00000020150d7890 */ /* 0x000fe2000fffe0ff */
[----:B------:R-:W-:Y:S02]  /*8fb0*/  UMOV UR18, UR22 ;  /* 0x0000001600127c82 */ /* 0x000fe40008000000 */
[----:B------:R1:W-:Y:S01]  /*8fc0*/  UTMASTG.3D [UR20], [UR62] ;  /* 0x000000143e0073b5 */ /* 0x0003e20008010000 */
[----:B------:R-:W-:Y:S01]  /*8fd0*/  UMOV UR15, UR36 ;  /* 0x00000024000f7c82 */ /* 0x000fe20008000000 */
[----:B------:R-:W-:Y:S01]  /*8fe0*/  UMOV UR14, UR22 ;  /* 0x00000016000e7c82 */ /* 0x000fe20008000000 */
[----:B------:R-:W-:Y:S02]  /*8ff0*/  UIADD3 UR8, UPT, UPT, UR52, 0x1b00, URZ ;  /* 0x00001b0034087890 */ /* 0x000fe4000fffe0ff */
[----:B------:R-:W-:Y:S01]  /*9000*/  UIADD3 UR9, UPT, UPT, UR21, 0x30, URZ ;  /* 0x0000003015097890 */ /* 0x000fe2000fffe0ff */
[----:B------:R-:W-:Y:S01]  /*9010*/  UMOV UR11, UR36 ;  /* 0x00000024000b7c82 */ /* 0x000fe20008000000 */
[----:B------:R1:W-:Y:S01]  /*9020*/  UTMASTG.3D [UR16], [UR62] ;  /* 0x000000103e0073b5 */ /* 0x0003e20008010000 */
[----:B------:R-:W-:Y:S01]  /*9030*/  UMOV UR10, UR22 ;  /* 0x00000016000a7c82 */ /* 0x000fe20008000000 */
[----:B------:R-:W-:Y:S02]  /*9040*/  UIADD3 UR4, UPT, UPT, UR52, 0x2300, URZ ;  /* 0x0000230034047890 */ /* 0x000fe4000fffe0ff */
[----:B------:R-:W-:Y:S01]  /*9050*/  UIADD3 UR5, UPT, UPT, UR21, 0x40, URZ ;  /* 0x0000004015057890 */ /* 0x000fe2000fffe0ff */
[----:B------:R-:W-:Y:S01]  /*9060*/  UMOV UR7, UR36 ;  /* 0x0000002400077c82 */ /* 0x000fe20008000000 */
[----:B------:R-:W-:Y:S01]  /*9070*/  UMOV UR6, UR22 ;  /* 0x0000001600067c82 */ /* 0x000fe20008000000 */
[----:B------:R1:W-:Y:S01]  /*9080*/  UTMASTG.3D [UR12], [UR62] ;  /* 0x0000000c3e0073b5 */ /* 0x0003e20008010000 */
[----:B------:R-:W-:Y:S02]  /*9090*/  UIADD3 UR24, UPT, UPT, UR52, 0x2b00, URZ ;  /* 0x00002b0034187890 */ /* 0x000fe4000fffe0ff */
[----:B------:R-:W-:Y:S01]  /*90a0*/  UIADD3 UR25, UPT, UPT, UR21, 0x50, URZ ;  /* 0x0000005015197890 */ /* 0x000fe2000fffe0ff */
[----:B------:R-:W-:Y:S01]  /*90b0*/  UMOV UR27, UR36 ;  /* 0x00000024001b7c82 */ /* 0x000fe20008000000 */
[----:B------:R-:W-:Y:S01]  /*90c0*/  UMOV UR26, UR22 ;  /* 0x00000016001a7c82 */ /* 0x000fe20008000000 */
[----:B------:R-:W-:Y:S01]  /*90d0*/  UIADD3 UR28, UPT, UPT, UR52, 0x3300, URZ ;  /* 0x00003300341c7890 */ /* 0x000fe2000fffe0ff */
[----:B------:R1:W-:Y:S01]  /*90e0*/  UTMASTG.3D [UR8], [UR62] ;  /* 0x000000083e0073b5 */ /* 0x0003e20008010000 */
[----:B------:R-:W-:Y:S01]  /*90f0*/  UIADD3 UR29, UPT, UPT, UR21, 0x60, URZ ;  /* 0x00000060151d7890 */ /* 0x000fe2000fffe0ff */
[----:B------:R-:W-:Y:S01]  /*9100*/  UMOV UR31, UR36 ;  /* 0x00000024001f7c82 */ /* 0x000fe20008000000 */
[----:B------:R-:W-:Y:S01]  /*9110*/  UMOV UR30, UR22 ;  /* 0x00000016001e7c82 */ /* 0x000fe20008000000 */
[----:B------:R-:W-:Y:S02]  /*9120*/  UIADD3 UR32, UPT, UPT, UR52, 0x3b00, URZ ;  /* 0x00003b0034207890 */ /* 0x000fe4000fffe0ff */
[----:B------:R-:W-:Y:S01]  /*9130*/  UIADD3 UR33, UPT, UPT, UR21, 0x70, URZ ;  /* 0x0000007015217890 */ /* 0x000fe2000fffe0ff */
        /* <DEDUP_REMOVED lines=17> */
[----:B------:R1:W-:Y:S01]  /*9250*/  UTMASTG.3D [UR32], [UR62] ;  /* 0x000000203e0073b5 */ /* 0x0003e20008010000 */
[----:B------:R1:W-:Y:S01]  /*9260*/  UTMASTG.3D [UR40], [UR62] ;  /* 0x000000283e0073b5 */ /* 0x0003e20008010000 */
[----:B------:R1:W-:Y:S04]  /*9270*/  UTMASTG.3D [UR48], [UR62] ;  /* 0x000000303e0073b5 */ /* 0x0003e80008010000 */
[----:B------:R1:W-:Y:S02]  /*9280*/  UTMASTG.3D [UR52], [UR62] ;  /* 0x000000343e0073b5 */ /* 0x0003e40008010000 */
[----:B-1----:R0:W-:Y:S02]  /*9290*/  UTMACMDFLUSH ;  /* 0x00000000000079b7 */ /* 0x0021e40000000000 */
.L_x_124:
[----:B------:R-:W-:Y:S05]  /*92a0*/  BSYNC.RECONVERGENT B0 ;  /* 0x0000000000007941 */ /* 0x000fea0003800200 */
.L_x_123:
[----:B------:R-:W-:Y:S04]  /*92b0*/  BSSY.RECONVERGENT B0, `(.L_x_125) ;  /* 0x0000003000007945 */ /* 0x000fe80003800200 */
[----:B------:R-:W-:Y:S05]  /*92c0*/  @P0 BRA `(.L_x_126) ;  /* 0x0000000000040947 */ /* 0x000fea0003800000 */
[----:B------:R-:W-:Y:S04]  /*92d0*/  DEPBAR.LE SB0, 0x0 ;  /* 0x000080000000791a */ /* 0x000fe80000000000 */
.L_x_126:
[----:B------:R-:W-:Y:S05]  /*92e0*/  BSYNC.RECONVERGENT B0 ;  /* 0x0000000000007941 */ /* 0x000fea0003800200 */
.L_x_125:
[----:B------:R-:W-:Y:S01]  /*92f0*/  BAR.SYNC.DEFER_BLOCKING 0x1, 0x80 ;  /* 0x0042000000007b1d */ /* 0x000fe20000010000 */
[----:B------:R-:W-:Y:S01]  /*9300*/  UIADD3 UR45, UPT, UPT, UR45, 0x1, URZ ;  /* 0x000000012d2d7890 */ /* 0x000fe2000fffe0ff */
[----:B------:R-:W-:Y:S03]  /*9310*/  IADD3 R112, PT, PT, R112, 0x1, RZ ;  /* 0x0000000170707810 */ /* 0x000fe60007ffe0ff */
[----:B------:R-:W-:Y:S09]  /*9320*/  UISETP.NE.AND UP0, UPT, UR45, URZ, UPT ;  /* 0x000000ff2d00728c */ /* 0x000ff2000bf05270 */
[----:B------:R-:W-:Y:S05]  /*9330*/  BRA.U !UP0, `(.L_x_127) ;  /* 0x0000000108287547 */ /* 0x000fea000b800000 */
[----:B------:R-:W-:Y:S01]  /*9340*/  ISETP.NE.AND P0, PT, R244, RZ, PT ;  /* 0x000000fff400720c */ /* 0x000fe20003f05270 */
[----:B------:R-:W-:Y:S11]  /*9350*/  IMAD.U32 R0, RZ, RZ, UR37 ;  /* 0x00000025ff007e24 */ /* 0x000ff6000f8e00ff */
[----:B------:R-:W-:Y:S01]  /*9360*/  @!UPT UIADD3 URZ, UPT, UPT, URZ, URZ, URZ ;  /* 0x000000fffffff290 */ /* 0x000fe2000fffe0ff */
[C---:B------:R-:W-:Y:S01]  /*9370*/  @P0 LEA R3, R237.reuse, UR44, 0x3 ;  /* 0x0000002ced030c11 */ /* 0x040fe2000f8e18ff */
[----:B------:R-:W-:Y:S04]  /*9380*/  VIADD R237, R237, 0x1 ;  /* 0x00000001eded7836 */ /* 0x000fe80000000000 */
[----:B------:R-:W-:Y:S05]  /*9390*/  @P0 VIADD R3, R3, 0x190 ;  /* 0x0000019003030836 */ /* 0x000fea0000000000 */
[----:B------:R-:W-:Y:S04]  /*93a0*/  @P0 PRMT R0, R0, 0x654, R3 ;  /* 0x0000065400000816 */ /* 0x000fe80000000003 */
[----:B------:R1:W-:Y:S01]  /*93b0*/  @P0 SYNCS.ARRIVE.TRANS64.RED.A1T0 RZ, [R0+URZ], RZ ;  /* 0x000000ff00ff09a7 */ /* 0x0003e200081004ff */
[C---:B------:R-:W-:Y:S04]  /*93c0*/  ISETP.NE.AND P0, PT, R237.reuse, 0x2, PT ;  /* 0x00000002ed00780c */ /* 0x040fe80003f05270 */
[----:B------:R-:W-:Y:S09]  /*93d0*/  SEL R237, R237, RZ, P0 ;  /* 0x000000ffeded7207 */ /* 0x000ff20000000000 */
.L_x_127:
[----:B------:R-:W-:Y:S01]  /*93e0*/  ISETP.NE.AND P2, PT, R242, RZ, PT ;  /* 0x000000fff200720c */ /* 0x000fe20003f45270 */
[----:B------:R-:W-:Y:S01]  /*93f0*/  UISETP.NE.AND UP0, UPT, UR59, 0x2, UPT ;  /* 0x000000023b00788c */ /* 0x000fe2000bf05270 */
[----:B------:R-:W-:Y:S01]  /*9400*/  ISETP.NE.AND P0, PT, R243, 0x2, PT ;  /* 0x00000002f300780c */ /* 0x000fe20003f05270 */
[----:B------:R-:W-:Y:S01]  /*9410*/  IMAD.IADD R219, R111, 0x1, R218 ;  /* 0x000000016fdb7824 */ /* 0x000fe200078e02da */
[----:B------:R-:W-:Y:S01]  /*9420*/  ISETP.NE.AND P1, PT, R112, 0x4, PT ;  /* 0x000000047000780c */ /* 0x000fe20003f25270 */
[----:B------:R-:W-:Y:S01]  /*9430*/  USEL UR4, URZ, 0x1, UP0 ;  /* 0x00000001ff047887 */ /* 0x000fe20008000000 */
[----:B------:R-:W-:Y:S01]  /*9440*/  SEL R3, RZ, 0x1, P0 ;  /* 0x00000001ff037807 */ /* 0x000fe20000000000 */
[----:B------:R-:W-:Y:S01]  /*9450*/  USEL UR56, UR59, URZ, UP0 ;  /* 0x000000ff3b387287 */ /* 0x000fe20008000000 */
[----:B-1----:R-:W-:Y:S01]  /*9460*/  SEL R0, RZ, 0x1, P1 ;  /* 0x00000001ff007807 */ /* 0x002fe20000800000 */
[----:B------:R-:W-:Y:S01]  /*9470*/  IMAD.IADD R229, R113, 0x1, R228 ;  /* 0x0000000171e57824 */ /* 0x000fe200078e02e4 */
[----:B------:R-:W-:Y:S02]  /*9480*/  LOP3.LUT R238, R238, R3, RZ, 0x3c, !PT ;  /* 0x00000003eeee7212 */ /* 0x000fe400078e3cff */
[----:B------:R-:W-:Y:S02]  /*9490*/  LOP3.LUT R240, R240, UR4, RZ, 0x3c, !PT ;  /* 0x00000004f0f07c12 */ /* 0x000fe4000f8e3cff */
[----:B------:R-:W-:Y:S02]  /*94a0*/  @P2 R2UR UR36, R236 ;  /* 0x00000000ec2422ca */ /* 0x000fe400000e0000 */
[----:B------:R-:W-:Y:S02]  /*94b0*/  LOP3.LUT R239, R239, R0, RZ, 0x3c, !PT ;  /* 0x00000000efef7212 */ /* 0x000fe400078e3cff */
[----:B------:R-:W-:Y:S02]  /*94c0*/  SEL R243, R243, RZ, P0 ;  /* 0x000000fff3f37207 */ /* 0x000fe40000000000 */
[----:B------:R-:W-:Y:S01]  /*94d0*/  SEL R112, R112, RZ, P1 ;  /* 0x000000ff70707207 */ /* 0x000fe20000800000 */
[----:B------:R-:W-:Y:S08]  /*94e0*/  @P2 BRA `(.L_x_128) ;  /* 0xffffffc4004c2947 */ /* 0x000ff0000383ffff */
[----:B------:R-:W-:-:S09]  /*94f0*/  UISETP.NE.AND UP0, UPT, UR58, URZ, UPT ;  /* 0x000000ff3a00728c */ /* 0x000fd2000bf05270 */
[----:B------:R-:W-:Y:S05]  /*9500*/  BRA.U !UP0, `(.L_x_129) ;  /* 0x0000000108487547 */ /* 0x000fea000b800000 */
[----:B------:R-:W1:Y:S02]  /*9510*/  LDCU.64 UR4, c[0x0][0x890] ;  /* 0x00011200ff0477ac */ /* 0x000e640008000a00 */
[----:B-1----:R-:W-:-:S04]  /*9520*/  UISETP.NE.U32.AND UP0, UPT, UR4, URZ, UPT ;  /* 0x000000ff0400728c */ /* 0x002fc8000bf05070 */
[----:B------:R-:W-:-:S09]  /*9530*/  UISETP.NE.AND.EX UP0, UPT, UR5, URZ, UPT, UP0 ;  /* 0x000000ff0500728c */ /* 0x000fd2000bf05300 */
[----:B------:R-:W-:Y:S05]  /*9540*/  BRA.U UP0, `(.L_x_130) ;  /* 0x00000001000c7547 */ /* 0x000fea000b800000 */
[----:B------:R-:W-:-:S13]  /*9550*/  FSETP.NEU.AND P0, PT, R117, RZ, PT ;  /* 0x000000ff7500720b */ /* 0x000fda0003f0d000 */
[----:B------:R-:W-:Y:S05]  /*9560*/  @!P0 EXIT ;  /* 0x000000000000894d */ /* 0x000fea0003800000 */
[----:B------:R-:W-:Y:S05]  /*9570*/  BRA `(.L_x_129) ;  /* 0x00000000002c7947 */ /* 0x000fea0003800000 */
.L_x_130:
[----:B------:R-:W-:Y:S01]  /*9580*/  LOP3.LUT P0, RZ, R230, 0xff, RZ, 0xc0, !PT ;  /* 0x000000ffe6ff7812 */ /* 0x000fe2000780c0ff */
[----:B------:R-:W-:-:S12]  /*9590*/  BSSY.RECONVERGENT B0, `(.L_x_129) ;  /* 0x0000009000007945 */ /* 0x000fd80003800200 */
[----:B------:R-:W-:Y:S05]  /*95a0*/  @P0 BRA `(.L_x_131) ;  /* 0x0000000000140947 */ /* 0x000fea0003800000 */
[----:B------:R-:W1:Y:S02]  /*95b0*/  LDCU.64 UR4, c[0x0][0x888] ;  /* 0x00011100ff0477ac */ /* 0x000e640008000a00 */
[----:B-1----:R-:W-:-:S04]  /*95c0*/  ISETP.NE.U32.AND P0, PT, RZ, UR4, PT ;  /* 0x00000004ff007c0c */ /* 0x002fc8000bf05070 */
[----:B------:R-:W-:-:S13]  /*95d0*/  ISETP.NE.AND.EX P0, PT, RZ, UR5, PT, P0 ;  /* 0x00000005ff007c0c */ /* 0x000fda000bf05300 */
[----:B------:R-:W-:Y:S05]  /*95e0*/  @!P0 EXIT ;  /* 0x000000000000894d */ /* 0x000fea0003800000 */
[----:B------:R-:W-:Y:S05]  /*95f0*/  BRA `(.L_x_132) ;  /* 0x0000000000087947 */ /* 0x000fea0003800000 */
.L_x_131:
[----:B------:R-:W-:-:S13]  /*9600*/  FSETP.NEU.AND P0, PT, R117, RZ, PT ;  /* 0x000000ff7500720b */ /* 0x000fda0003f0d000 */
[----:B------:R-:W-:Y:S05]  /*9610*/  @!P0 EXIT ;  /* 0x000000000000894d */ /* 0x000fea0003800000 */
.L_x_132:
[----:B------:R-:W-:Y:S05]  /*9620*/  BSYNC.RECONVERGENT B0 ;  /* 0x0000000000007941 */ /* 0x000fea0003800200 */
.L_x_129:
[----:B------:R-:W-:-:S04]  /*9630*/  DEPBAR.LE SB0, 0x0 ;  /* 0x000080000000791a */ /* 0x000fc80000000000 */
[----:B------:R-:W-:Y:S05]  /*9640*/  EXIT ;  /* 0x000000000000794d */ /* 0x000fea0003800000 */
.L_x_20:
[----:B--2---:R2:W1:Y:S02]  /*9650*/  SYNCS.PHASECHK.TRANS64.TRYWAIT P0, [R3+URZ+0x220], R2 ;  /* 0x00022002030075a7 */ /* 0x00446400080011ff */
[----:B-1----:R-:W-:Y:S05]  /*9660*/  @!P0 NANOSLEEP.SYNCS 0x989680 ;  /* 0x009896800000895d */ /* 0x002fea0003900000 */
[----:B------:R-:W1:Y:S02]  /*9670*/  @!P0 SYNCS.PHASECHK.TRANS64 P0, [R3+URZ+0x220], R2 ;  /* 0x00022002030085a7 */ /* 0x000e6400080010ff */
[----:B-1----:R-:W-:Y:S05]  /*9680*/  @!P0 BRA `(.L_x_20) ;  /* 0xfffffffc00f08947 */ /* 0x002fea000383ffff */
[----:B------:R-:W-:Y:S05]  /*9690*/  BRA `(.L_x_133) ;  /* 0xffffff8000707947 */ /* 0x000fea000383ffff */
.L_x_23:
[----:B-1----:R-:W-:Y:S07]  /*96a0*/  MOV R2, UR33 ;  /* 0x0000002100027c02 */ /* 0x002fee0008000f00 */
.L_x_134:
[----:B-1----:R1:W2:Y:S02]  /*96b0*/  SYNCS.PHASECHK.TRANS64.TRYWAIT P0, [R2+URZ+0xc0], R5 ;  /* 0x0000c005020075a7 */ /* 0x0022a400080011ff */
[----:B--2---:R-:W-:Y:S05]  /*96c0*/  @!P0 NANOSLEEP.SYNCS 0x989680 ;  /* 0x009896800000895d */ /* 0x004fea0003900000 */
[----:B------:R-:W2:Y:S02]  /*96d0*/  @!P0 SYNCS.PHASECHK.TRANS64 P0, [R2+URZ+0xc0], R5 ;  /* 0x0000c005020085a7 */ /* 0x000ea400080010ff */
[----:B--2---:R-:W-:Y:S05]  /*96e0*/  @!P0 BRA `(.L_x_134) ;  /* 0xfffffffc00f08947 */ /* 0x004fea000383ffff */
[----:B------:R-:W-:Y:S05]  /*96f0*/  BRA `(.L_x_22) ;  /* 0xffffff8000c07947 */ /* 0x000fea000383ffff */
.L_x_29:
[----:B-1----:R-:W-:Y:S07]  /*9700*/  MOV R2, UR17 ;  /* 0x0000001100027c02 */ /* 0x002fee0008000f00 */
.L_x_135:
[----:B-1----:R1:W2:Y:S02]  /*9710*/  SYNCS.PHASECHK.TRANS64.TRYWAIT P0, [R2+URZ+0xc0], R5 ;  /* 0x0000c005020075a7 */ /* 0x0022a400080011ff */
[----:B--2---:R-:W-:Y:S05]  /*9720*/  @!P0 NANOSLEEP.SYNCS 0x989680 ;  /* 0x009896800000895d */ /* 0x004fea0003900000 */
[----:B------:R-:W2:Y:S02]  /*9730*/  @!P0 SYNCS.PHASECHK.TRANS64 P0, [R2+URZ+0xc0], R5 ;  /* 0x0000c005020085a7 */ /* 0x000ea400080010ff */
[----:B--2---:R-:W-:Y:S05]  /*9740*/  @!P0 BRA `(.L_x_135) ;  /* 0xfffffffc00f08947 */ /* 0x004fea000383ffff */
[----:B------:R-:W-:Y:S05]  /*9750*/  BRA `(.L_x_28) ;  /* 0xffffff8400687947 */ /* 0x000fea000383ffff */
.L_x_33:
[----:B-1----:R1:W2:Y:S02]  /*9760*/  SYNCS.PHASECHK.TRANS64.TRYWAIT P0, [R2+URZ+0x1b0], R3 ;  /* 0x0001b003020075a7 */ /* 0x0022a400080011ff */
[----:B--2---:R-:W-:Y:S05]  /*9770*/  @!P0 NANOSLEEP.SYNCS 0x989680 ;  /* 0x009896800000895d */ /* 0x004fea0003900000 */
[----:B------:R-:W2:Y:S02]  /*9780*/  @!P0 SYNCS.PHASECHK.TRANS64 P0, [R2+URZ+0x1b0], R3 ;  /* 0x0001b003020085a7 */ /* 0x000ea400080010ff */
[----:B--2---:R-:W-:Y:S05]  /*9790*/  @!P0 BRA `(.L_x_33) ;  /* 0xfffffffc00f08947 */ /* 0x004fea000383ffff */
[----:B------:R-:W-:Y:S05]  /*97a0*/  BRA `(.L_x_136) ;  /* 0xffffff8400f87947 */ /* 0x000fea000383ffff */
.L_x_37:
[----:B----4-:R-:W-:-:S07]  /*97b0*/  MOV R0, UR5 ;  /* 0x0000000500007c02 */ /* 0x010fce0008000f00 */
.L_x_137:
[----:B-1----:R1:W2:Y:S02]  /*97c0*/  SYNCS.PHASECHK.TRANS64.TRYWAIT P0, [R0+URZ], R3 ;  /* 0x00000003000075a7 */ /* 0x0022a400080011ff */
[----:B--2---:R-:W-:Y:S05]  /*97d0*/  @!P0 NANOSLEEP.SYNCS 0x989680 ;  /* 0x009896800000895d */ /* 0x004fea0003900000 */
[----:B------:R-:W2:Y:S02]  /*97e0*/  @!P0 SYNCS.PHASECHK.TRANS64 P0, [R0+URZ], R3 ;  /* 0x00000003000085a7 */ /* 0x000ea400080010ff */
[----:B--2---:R-:W-:Y:S05]  /*97f0*/  @!P0 BRA `(.L_x_137) ;  /* 0xfffffffc00f08947 */ /* 0x004fea000383ffff */
[----:B------:R-:W-:Y:S05]  /*9800*/  BRA `(.L_x_138) ;  /* 0xffffff8c00687947 */ /* 0x000fea000383ffff */
.L_x_38:
[----:B----4-:R-:W-:-:S07]  /*9810*/  MOV R0, UR5 ;  /* 0x0000000500007c02 */ /* 0x010fce0008000f00 */
.L_x_139:
[----:B-1----:R1:W2:Y:S02]  /*9820*/  SYNCS.PHASECHK.TRANS64.TRYWAIT P0, [R0+URZ], R3 ;  /* 0x00000003000075a7 */ /* 0x0022a400080011ff */
[----:B--2---:R-:W-:Y:S05]  /*9830*/  @!P0 NANOSLEEP.SYNCS 0x989680 ;  /* 0x009896800000895d */ /* 0x004fea0003900000 */
[----:B------:R-:W2:Y:S02]  /*9840*/  @!P0 SYNCS.PHASECHK.TRANS64 P0, [R0+URZ], R3 ;  /* 0x00000003000085a7 */ /* 0x000ea400080010ff */
[----:B--2---:R-:W-:Y:S05]  /*9850*/  @!P0 BRA `(.L_x_139) ;  /* 0xfffffffc00f08947 */ /* 0x004fea000383ffff */
[----:B------:R-:W-:Y:S05]  /*9860*/  BRA `(.L_x_140) ;  /* 0xffffff8c00747947 */ /* 0x000fea000383ffff */
.L_x_39:
[----:B----4-:R-:W-:-:S07]  /*9870*/  MOV R0, UR5 ;  /* 0x0000000500007c02 */ /* 0x010fce0008000f00 */
.L_x_141:
[----:B-1----:R1:W2:Y:S02]  /*9880*/  SYNCS.PHASECHK.TRANS64.TRYWAIT P0, [R0+URZ], R3 ;  /* 0x00000003000075a7 */ /* 0x0022a400080011ff */
[----:B--2---:R-:W-:Y:S05]  /*9890*/  @!P0 NANOSLEEP.SYNCS 0x989680 ;  /* 0x009896800000895d */ /* 0x004fea0003900000 */
[----:B------:R-:W2:Y:S02]  /*98a0*/  @!P0 SYNCS.PHASECHK.TRANS64 P0, [R0+URZ], R3 ;  /* 0x00000003000085a7 */ /* 0x000ea400080010ff */
[----:B--2---:R-:W-:Y:S05]  /*98b0*/  @!P0 BRA `(.L_x_141) ;  /* 0xfffffffc00f08947 */ /* 0x004fea000383ffff */
[----:B------:R-:W-:Y:S05]  /*98c0*/  BRA `(.L_x_142) ;  /* 0xffffff8c00807947 */ /* 0x000fea000383ffff */
.L_x_40:
[----:B----4-:R-:W-:-:S07]  /*98d0*/  MOV R0, UR5 ;  /* 0x0000000500007c02 */ /* 0x010fce0008000f00 */
.L_x_143:
[----:B-1----:R1:W2:Y:S02]  /*98e0*/  SYNCS.PHASECHK.TRANS64.TRYWAIT P0, [R0+URZ], R3 ;  /* 0x00000003000075a7 */ /* 0x0022a400080011ff */
[----:B--2---:R-:W-:Y:S05]  /*98f0*/  @!P0 NANOSLEEP.SYNCS 0x989680 ;  /* 0x009896800000895d */ /* 0x004fea0003900000 */
[----:B------:R-:W2:Y:S02]  /*9900*/  @!P0 SYNCS.PHASECHK.TRANS64 P0, [R0+URZ], R3 ;  /* 0x00000003000085a7 */ /* 0x000ea400080010ff */
[----:B--2---:R-:W-:Y:S05]  /*9910*/  @!P0 BRA `(.L_x_143) ;  /* 0xfffffffc00f08947 */ /* 0x004fea000383ffff */
[----:B------:R-:W-:Y:S05]  /*9920*/  BRA `(.L_x_144) ;  /* 0xffffff8c008c7947 */ /* 0x000fea000383ffff */
.L_x_41:
[----:B----4-:R-:W-:-:S07]  /*9930*/  MOV R0, UR5 ;  /* 0x0000000500007c02 */ /* 0x010fce0008000f00 */
.L_x_145:
[----:B-1----:R1:W2:Y:S02]  /*9940*/  SYNCS.PHASECHK.TRANS64.TRYWAIT P0, [R0+URZ], R3 ;  /* 0x00000003000075a7 */ /* 0x0022a400080011ff */
[----:B--2---:R-:W-:Y:S05]  /*9950*/  @!P0 NANOSLEEP.SYNCS 0x989680 ;  /* 0x009896800000895d */ /* 0x004fea0003900000 */
[----:B------:R-:W2:Y:S02]  /*9960*/  @!P0 SYNCS.PHASECHK.TRANS64 P0, [R0+URZ], R3 ;  /* 0x00000003000085a7 */ /* 0x000ea400080010ff */
[----:B--2---:R-:W-:Y:S05]  /*9970*/  @!P0 BRA `(.L_x_145) ;  /* 0xfffffffc00f08947 */ /* 0x004fea000383ffff */
[----:B------:R-:W-:Y:S05]  /*9980*/  BRA `(.L_x_146) ;  /* 0xffffff8c00987947 */ /* 0x000fea000383ffff */
.L_x_42:
[----:B----4-:R-:W-:-:S07]  /*9990*/  MOV R0, UR5 ;  /* 0x0000000500007c02 */ /* 0x010fce0008000f00 */
.L_x_147:
[----:B-1----:R1:W2:Y:S02]  /*99a0*/  SYNCS.PHASECHK.TRANS64.TRYWAIT P0, [R0+URZ], R3 ;  /* 0x00000003000075a7 */ /* 0x0022a400080011ff */
[----:B--2---:R-:W-:Y:S05]  /*99b0*/  @!P0 NANOSLEEP.SYNCS 0x989680 ;  /* 0x009896800000895d */ /* 0x004fea0003900000 */
[----:B------:R-:W2:Y:S02]  /*99c0*/  @!P0 SYNCS.PHASECHK.TRANS64 P0, [R0+URZ], R3 ;  /* 0x00000003000085a7 */ /* 0x000ea400080010ff */
[----:B--2---:R-:W-:Y:S05]  /*99d0*/  @!P0 BRA `(.L_x_147) ;  /* 0xfffffffc00f08947 */ /* 0x004fea000383ffff */
[----:B------:R-:W-:Y:S05]  /*99e0*/  BRA `(.L_x_148) ;  /* 0xffffff8c00a47947 */ /* 0x000fea000383ffff */
.L_x_43:
[----:B----4-:R-:W-:-:S07]  /*99f0*/  MOV R0, UR5 ;  /* 0x0000000500007c02 */ /* 0x010fce0008000f00 */
.L_x_149:
[----:B-1----:R1:W2:Y:S02]  /*9a00*/  SYNCS.PHASECHK.TRANS64.TRYWAIT P0, [R0+URZ], R3 ;  /* 0x00000003000075a7 */ /* 0x0022a400080011ff */
[----:B--2---:R-:W-:Y:S05]  /*9a10*/  @!P0 NANOSLEEP.SYNCS 0x989680 ;  /* 0x009896800000895d */ /* 0x004fea0003900000 */
[----:B------:R-:W2:Y:S02]  /*9a20*/  @!P0 SYNCS.PHASECHK.TRANS64 P0, [R0+URZ], R3 ;  /* 0x00000003000085a7 */ /* 0x000ea400080010ff */
[----:B--2---:R-:W-:Y:S05]  /*9a30*/  @!P0 BRA `(.L_x_149) ;  /* 0xfffffffc00f08947 */ /* 0x004fea000383ffff */
[----:B------:R-:W-:Y:S05]  /*9a40*/  BRA `(.L_x_150) ;  /* 0xffffff8c00b07947 */ /* 0x000fea000383ffff */
.L_x_44:
[----:B----4-:R-:W-:-:S07]  /*9a50*/  MOV R0, UR5 ;  /* 0x0000000500007c02 */ /* 0x010fce0008000f00 */
.L_x_151:
[----:B-1----:R1:W2:Y:S02]  /*9a60*/  SYNCS.PHASECHK.TRANS64.TRYWAIT P0, [R0+URZ], R3 ;  /* 0x00000003000075a7 */ /* 0x0022a400080011ff */
[----:B--2---:R-:W-:Y:S05]  /*9a70*/  @!P0 NANOSLEEP.SYNCS 0x989680 ;  /* 0x009896800000895d */ /* 0x004fea0003900000 */
[----:B------:R-:W2:Y:S02]  /*9a80*/  @!P0 SYNCS.PHASECHK.TRANS64 P0, [R0+URZ], R3 ;  /* 0x00000003000085a7 */ /* 0x000ea400080010ff */
[----:B--2---:R-:W-:Y:S05]  /*9a90*/  @!P0 BRA `(.L_x_151) ;  /* 0xfffffffc00f08947 */ /* 0x004fea000383ffff */
[----:B------:R-:W-:Y:S05]  /*9aa0*/  BRA `(.L_x_152) ;  /* 0xffffff8c00bc7947 */ /* 0x000fea000383ffff */
.L_x_45:
[----:B----4-:R-:W-:-:S07]  /*9ab0*/  MOV R0, UR5 ;  /* 0x0000000500007c02 */ /* 0x010fce0008000f00 */
.L_x_153:
[----:B-1----:R1:W2:Y:S02]  /*9ac0*/  SYNCS.PHASECHK.TRANS64.TRYWAIT P0, [R0+URZ], R3 ;  /* 0x00000003000075a7 */ /* 0x0022a400080011ff */
[----:B--2---:R-:W-:Y:S05]  /*9ad0*/  @!P0 NANOSLEEP.SYNCS 0x989680 ;  /* 0x009896800000895d */ /* 0x004fea0003900000 */
[----:B------:R-:W2:Y:S02]  /*9ae0*/  @!P0 SYNCS.PHASECHK.TRANS64 P0, [R0+URZ], R3 ;  /* 0x00000003000085a7 */ /* 0x000ea400080010ff */
[----:B--2---:R-:W-:Y:S05]  /*9af0*/  @!P0 BRA `(.L_x_153) ;  /* 0xfffffffc00f08947 */ /* 0x004fea000383ffff */
[----:B------:R-:W-:Y:S05]  /*9b00*/  BRA `(.L_x_154) ;  /* 0xffffff8c00c87947 */ /* 0x000fea000383ffff */
.L_x_46:
[----:B----4-:R-:W-:-:S07]  /*9b10*/  MOV R0, UR5 ;  /* 0x0000000500007c02 */ /* 0x010fce0008000f00 */
.L_x_155:
[----:B-1----:R1:W2:Y:S02]  /*9b20*/  SYNCS.PHASECHK.TRANS64.TRYWAIT P0, [R0+URZ], R3 ;  /* 0x00000003000075a7 */ /* 0x0022a400080011ff */
[----:B--2---:R-:W-:Y:S05]  /*9b30*/  @!P0 NANOSLEEP.SYNCS 0x989680 ;  /* 0x009896800000895d */ /* 0x004fea0003900000 */
[----:B------:R-:W2:Y:S02]  /*9b40*/  @!P0 SYNCS.PHASECHK.TRANS64 P0, [R0+URZ], R3 ;  /* 0x00000003000085a7 */ /* 0x000ea400080010ff */
[----:B--2---:R-:W-:Y:S05]  /*9b50*/  @!P0 BRA `(.L_x_155) ;  /* 0xfffffffc00f08947 */ /* 0x004fea000383ffff */
[----:B------:R-:W-:Y:S05]  /*9b60*/  BRA `(.L_x_156) ;  /* 0xffffff8c00d47947 */ /* 0x000fea000383ffff */
.L_x_47:
[----:B----4-:R-:W-:-:S07]  /*9b70*/  MOV R0, UR5 ;  /* 0x0000000500007c02 */ /* 0x010fce0008000f00 */
.L_x_157:
[----:B-1----:R1:W2:Y:S02]  /*9b80*/  SYNCS.PHASECHK.TRANS64.TRYWAIT P0, [R0+URZ], R3 ;  /* 0x00000003000075a7 */ /* 0x0022a400080011ff */
[----:B--2---:R-:W-:Y:S05]  /*9b90*/  @!P0 NANOSLEEP.SYNCS 0x989680 ;  /* 0x009896800000895d */ /* 0x004fea0003900000 */
[----:B------:R-:W2:Y:S02]  /*9ba0*/  @!P0 SYNCS.PHASECHK.TRANS64 P0, [R0+URZ], R3 ;  /* 0x00000003000085a7 */ /* 0x000ea400080010ff */
[----:B--2---:R-:W-:Y:S05]  /*9bb0*/  @!P0 BRA `(.L_x_157) ;  /* 0xfffffffc00f08947 */ /* 0x004fea000383ffff */
[----:B------:R-:W-:Y:S05]  /*9bc0*/  BRA `(.L_x_158) ;  /* 0xffffff8c00e07947 */ /* 0x000fea000383ffff */
.L_x_48:
[----:B----4-:R-:W-:-:S07]  /*9bd0*/  MOV R0, UR5 ;  /* 0x0000000500007c02 */ /* 0x010fce0008000f00 */
.L_x_159:
[----:B-1----:R1:W2:Y:S02]  /*9be0*/  SYNCS.PHASECHK.TRANS64.TRYWAIT P0, [R0+URZ], R3 ;  /* 0x00000003000075a7 */ /* 0x0022a400080011ff */
[----:B--2---:R-:W-:Y:S05]  /*9bf0*/  @!P0 NANOSLEEP.SYNCS 0x989680 ;  /* 0x009896800000895d */ /* 0x004fea0003900000 */
[----:B------:R-:W2:Y:S02]  /*9c00*/  @!P0 SYNCS.PHASECHK.TRANS64 P0, [R0+URZ], R3 ;  /* 0x00000003000085a7 */ /* 0x000ea400080010ff */
[----:B--2---:R-:W-:Y:S05]  /*9c10*/  @!P0 BRA `(.L_x_159) ;  /* 0xfffffffc00f08947 */ /* 0x004fea000383ffff */
[----:B------:R-:W-:Y:S05]  /*9c20*/  BRA `(.L_x_160) ;  /* 0xffffff8c00ec7947 */ /* 0x000fea000383ffff */
.L_x_49:
[----:B----4-:R-:W-:-:S07]  /*9c30*/  MOV R0, UR5 ;  /* 0x0000000500007c02 */ /* 0x010fce0008000f00 */
.L_x_161:
[----:B-1----:R1:W2:Y:S02]  /*9c40*/  SYNCS.PHASECHK.TRANS64.TRYWAIT P0, [R0+URZ], R3 ;  /* 0x00000003000075a7 */ /* 0x0022a400080011ff */
[----:B--2---:R-:W-:Y:S05]  /*9c50*/  @!P0 NANOSLEEP.SYNCS 0x989680 ;  /* 0x009896800000895d */ /* 0x004fea0003900000 */
[----:B------:R-:W2:Y:S02]  /*9c60*/  @!P0 SYNCS.PHASECHK.TRANS64 P0, [R0+URZ], R3 ;  /* 0x00000003000085a7 */ /* 0x000ea400080010ff */
[----:B--2---:R-:W-:Y:S05]  /*9c70*/  @!P0 BRA `(.L_x_161) ;  /* 0xfffffffc00f08947 */ /* 0x004fea000383ffff */
[----:B------:R-:W-:Y:S05]  /*9c80*/  BRA `(.L_x_162) ;  /* 0xffffff8c00f87947 */ /* 0x000fea000383ffff */
.L_x_50:
[----:B----4-:R-:W-:-:S07]  /*9c90*/  MOV R0, UR5 ;  /* 0x0000000500007c02 */ /* 0x010fce0008000f00 */
.L_x_163:
[----:B-1----:R1:W2:Y:S02]  /*9ca0*/  SYNCS.PHASECHK.TRANS64.TRYWAIT P0, [R0+URZ], R3 ;  /* 0x00000003000075a7 */ /* 0x0022a400080011ff */
[----:B--2---:R-:W-:Y:S05]  /*9cb0*/  @!P0 NANOSLEEP.SYNCS 0x989680 ;  /* 0x009896800000895d */ /* 0x004fea0003900000 */
[----:B------:R-:W2:Y:S02]  /*9cc0*/  @!P0 SYNCS.PHASECHK.TRANS64 P0, [R0+URZ], R3 ;  /* 0x00000003000085a7 */ /* 0x000ea400080010ff */
[----:B--2---:R-:W-:Y:S05]  /*9cd0*/  @!P0 BRA `(.L_x_163) ;  /* 0xfffffffc00f08947 */ /* 0x004fea000383ffff */
[----:B------:R-:W-:Y:S05]  /*9ce0*/  BRA `(.L_x_164) ;  /* 0xffffff9000047947 */ /* 0x000fea000383ffff */
.L_x_51:
[----:B----4-:R-:W-:-:S07]  /*9cf0*/  MOV R0, UR5 ;  /* 0x0000000500007c02 */ /* 0x010fce0008000f00 */
.L_x_165:
[----:B-1----:R1:W2:Y:S02]  /*9d00*/  SYNCS.PHASECHK.TRANS64.TRYWAIT P0, [R0+URZ], R3 ;  /* 0x00000003000075a7 */ /* 0x0022a400080011ff */
[----:B--2---:R-:W-:Y:S05]  /*9d10*/  @!P0 NANOSLEEP.SYNCS 0x989680 ;  /* 0x009896800000895d */ /* 0x004fea0003900000 */
[----:B------:R-:W2:Y:S02]  /*9d20*/  @!P0 SYNCS.PHASECHK.TRANS64 P0, [R0+URZ], R3 ;  /* 0x00000003000085a7 */ /* 0x000ea400080010ff */
[----:B--2---:R-:W-:Y:S05]  /*9d30*/  @!P0 BRA `(.L_x_165) ;  /* 0xfffffffc00f08947 */ /* 0x004fea000383ffff */
[----:B------:R-:W-:Y:S05]  /*9d40*/  BRA `(.L_x_166) ;  /* 0xffffff9000107947 */ /* 0x000fea000383ffff */
.L_x_52:
[----:B----4-:R-:W-:-:S07]  /*9d50*/  MOV R0, UR5 ;  /* 0x0000000500007c02 */ /* 0x010fce0008000f00 */
.L_x_167:
[----:B-1----:R1:W2:Y:S02]  /*9d60*/  SYNCS.PHASECHK.TRANS64.TRYWAIT P0, [R0+URZ], R3 ;  /* 0x00000003000075a7 */ /* 0x0022a400080011ff */
[----:B--2---:R-:W-:Y:S05]  /*9d70*/  @!P0 NANOSLEEP.SYNCS 0x989680 ;  /* 0x009896800000895d */ /* 0x004fea0003900000 */
[----:B------:R-:W2:Y:S02]  /*9d80*/  @!P0 SYNCS.PHASECHK.TRANS64 P0, [R0+URZ], R3 ;  /* 0x00000003000085a7 */ /* 0x000ea400080010ff */
[----:B--2---:R-:W-:Y:S05]  /*9d90*/  @!P0 BRA `(.L_x_167) ;  /* 0xfffffffc00f08947 */ /* 0x004fea000383ffff */
[----:B------:R-:W-:Y:S05]  /*9da0*/  BRA `(.L_x_168) ;  /* 0xffffff90001c7947 */ /* 0x000fea000383ffff */
.L_x_53:
[----:B----4-:R-:W-:-:S07]  /*9db0*/  MOV R0, UR5 ;  /* 0x0000000500007c02 */ /* 0x010fce0008000f00 */
.L_x_169:
[----:B-1----:R1:W2:Y:S02]  /*9dc0*/  SYNCS.PHASECHK.TRANS64.TRYWAIT P0, [R0+URZ], R3 ;  /* 0x00000003000075a7 */ /* 0x0022a400080011ff */
[----:B--2---:R-:W-:Y:S05]  /*9dd0*/  @!P0 NANOSLEEP.SYNCS 0x989680 ;  /* 0x009896800000895d */ /* 0x004fea0003900000 */
[----:B------:R-:W2:Y:S02]  /*9de0*/  @!P0 SYNCS.PHASECHK.TRANS64 P0, [R0+URZ], R3 ;  /* 0x00000003000085a7 */ /* 0x000ea400080010ff */
[----:B--2---:R-:W-:Y:S05]  /*9df0*/  @!P0 BRA `(.L_x_169) ;  /* 0xfffffffc00f08947 */ /* 0x004fea000383ffff */
[----:B------:R-:W-:Y:S05]  /*9e00*/  BRA `(.L_x_170) ;  /* 0xffffff9000287947 */ /* 0x000fea000383ffff */
.L_x_54:
[----:B----4-:R-:W-:-:S07]  /*9e10*/  MOV R0, UR5 ;  /* 0x0000000500007c02 */ /* 0x010fce0008000f00 */
.L_x_171:
[----:B-1----:R1:W2:Y:S02]  /*9e20*/  SYNCS.PHASECHK.TRANS64.TRYWAIT P0, [R0+URZ], R3 ;  /* 0x00000003000075a7 */ /* 0x0022a400080011ff */
[----:B--2---:R-:W-:Y:S05]  /*9e30*/  @!P0 NANOSLEEP.SYNCS 0x989680 ;  /* 0x009896800000895d */ /* 0x004fea0003900000 */
[----:B------:R-:W2:Y:S02]  /*9e40*/  @!P0 SYNCS.PHASECHK.TRANS64 P0, [R0+URZ], R3 ;  /* 0x00000003000085a7 */ /* 0x000ea400080010ff */
[----:B--2---:R-:W-:Y:S05]  /*9e50*/  @!P0 BRA `(.L_x_171) ;  /* 0xfffffffc00f08947 */ /* 0x004fea000383ffff */
[----:B------:R-:W-:Y:S05]  /*9e60*/  BRA `(.L_x_172) ;  /* 0xffffff9000347947 */ /* 0x000fea000383ffff */
.L_x_55:
[----:B----4-:R-:W-:-:S07]  /*9e70*/  MOV R0, UR5 ;  /* 0x0000000500007c02 */ /* 0x010fce0008000f00 */
.L_x_173:
[----:B-1----:R1:W2:Y:S02]  /*9e80*/  SYNCS.PHASECHK.TRANS64.TRYWAIT P0, [R0+URZ], R3 ;  /* 0x00000003000075a7 */ /* 0x0022a400080011ff */
[----:B--2---:R-:W-:Y:S05]  /*9e90*/  @!P0 NANOSLEEP.SYNCS 0x989680 ;  /* 0x009896800000895d */ /* 0x004fea0003900000 */
[----:B------:R-:W2:Y:S02]  /*9ea0*/  @!P0 SYNCS.PHASECHK.TRANS64 P0, [R0+URZ], R3 ;  /* 0x00000003000085a7 */ /* 0x000ea400080010ff */
[----:B--2---:R-:W-:Y:S05]  /*9eb0*/  @!P0 BRA `(.L_x_173) ;  /* 0xfffffffc00f08947 */ /* 0x004fea000383ffff */
[----:B------:R-:W-:Y:S05]  /*9ec0*/  BRA `(.L_x_174) ;  /* 0xffffff9000407947 */ /* 0x000fea000383ffff */
.L_x_56:
[----:B----4-:R-:W-:-:S07]  /*9ed0*/  MOV R0, UR5 ;  /* 0x0000000500007c02 */ /* 0x010fce0008000f00 */
.L_x_175:
[----:B-1----:R1:W2:Y:S02]  /*9ee0*/  SYNCS.PHASECHK.TRANS64.TRYWAIT P0, [R0+URZ], R3 ;  /* 0x00000003000075a7 */ /* 0x0022a400080011ff */
[----:B--2---:R-:W-:Y:S05]  /*9ef0*/  @!P0 NANOSLEEP.SYNCS 0x989680 ;  /* 0x009896800000895d */ /* 0x004fea0003900000 */
[----:B------:R-:W2:Y:S02]  /*9f00*/  @!P0 SYNCS.PHASECHK.TRANS64 P0, [R0+URZ], R3 ;  /* 0x00000003000085a7 */ /* 0x000ea400080010ff */
[----:B--2---:R-:W-:Y:S05]  /*9f10*/  @!P0 BRA `(.L_x_175) ;  /* 0xfffffffc00f08947 */ /* 0x004fea000383ffff */
[----:B------:R-:W-:Y:S05]  /*9f20*/  BRA `(.L_x_176) ;  /* 0xffffff90004c7947 */ /* 0x000fea000383ffff */
.L_x_57:
[----:B----4-:R-:W-:-:S07]  /*9f30*/  MOV R0, UR5 ;  /* 0x0000000500007c02 */ /* 0x010fce0008000f00 */
.L_x_177:
[----:B-1----:R1:W2:Y:S02]  /*9f40*/  SYNCS.PHASECHK.TRANS64.TRYWAIT P0, [R0+URZ], R3 ;  /* 0x00000003000075a7 */ /* 0x0022a400080011ff */
[----:B--2---:R-:W-:Y:S05]  /*9f50*/  @!P0 NANOSLEEP.SYNCS 0x989680 ;  /* 0x009896800000895d */ /* 0x004fea0003900000 */
[----:B------:R-:W2:Y:S02]  /*9f60*/  @!P0 SYNCS.PHASECHK.TRANS64 P0, [R0+URZ], R3 ;  /* 0x00000003000085a7 */ /* 0x000ea400080010ff */
[----:B--2---:R-:W-:Y:S05]  /*9f70*/  @!P0 BRA `(.L_x_177) ;  /* 0xfffffffc00f08947 */ /* 0x004fea000383ffff */
[----:B------:R-:W-:Y:S05]  /*9f80*/  BRA `(.L_x_178) ;  /* 0xffffff9000587947 */ /* 0x000fea000383ffff */
.L_x_58:
[----:B----4-:R-:W-:-:S07]  /*9f90*/  MOV R0, UR5 ;  /* 0x0000000500007c02 */ /* 0x010fce0008000f00 */
.L_x_179:
[----:B-1----:R1:W2:Y:S02]  /*9fa0*/  SYNCS.PHASECHK.TRANS64.TRYWAIT P0, [R0+URZ], R3 ;  /* 0x00000003000075a7 */ /* 0x0022a400080011ff */
[----:B--2---:R-:W-:Y:S05]  /*9fb0*/  @!P0 NANOSLEEP.SYNCS 0x989680 ;  /* 0x009896800000895d */ /* 0x004fea0003900000 */
[----:B------:R-:W2:Y:S02]  /*9fc0*/  @!P0 SYNCS.PHASECHK.TRANS64 P0, [R0+URZ], R3 ;  /* 0x00000003000085a7 */ /* 0x000ea400080010ff */
[----:B--2---:R-:W-:Y:S05]  /*9fd0*/  @!P0 BRA `(.L_x_179) ;  /* 0xfffffffc00f08947 */ /* 0x004fea000383ffff */
[----:B------:R-:W-:Y:S05]  /*9fe0*/  BRA `(.L_x_180) ;  /* 0xffffff9000647947 */ /* 0x000fea000383ffff */
.L_x_59:
[----:B----4-:R-:W-:-:S07]  /*9ff0*/  MOV R0, UR5 ;  /* 0x0000000500007c02 */ /* 0x010fce0008000f00 */
.L_x_181:
[----:B-1----:R1:W2:Y:S02]  /*a000*/  SYNCS.PHASECHK.TRANS64.TRYWAIT P0, [R0+URZ], R3 ;  /* 0x00000003000075a7 */ /* 0x0022a400080011ff */
[----:B--2---:R-:W-:Y:S05]  /*a010*/  @!P0 NANOSLEEP.SYNCS 0x989680 ;  /* 0x009896800000895d */ /* 0x004fea0003900000 */
[----:B------:R-:W2:Y:S02]  /*a020*/  @!P0 SYNCS.PHASECHK.TRANS64 P0, [R0+URZ], R3 ;  /* 0x00000003000085a7 */ /* 0x000ea400080010ff */
[----:B--2---:R-:W-:Y:S05]  /*a030*/  @!P0 BRA `(.L_x_181) ;  /* 0xfffffffc00f08947 */ /* 0x004fea000383ffff */
[----:B------:R-:W-:Y:S05]  /*a040*/  BRA `(.L_x_182) ;  /* 0xffffff9000707947 */ /* 0x000fea000383ffff */
.L_x_62:
[----:B-1----:R1:W2:Y:S02]  /*a050*/  SYNCS.PHASECHK.TRANS64.TRYWAIT P0, [R0+URZ+0x210], R5 ;  /* 0x00021005000075a7 */ /* 0x0022a400080011ff */
[----:B--2---:R-:W-:Y:S05]  /*a060*/  @!P0 NANOSLEEP.SYNCS 0x989680 ;  /* 0x009896800000895d */ /* 0x004fea0003900000 */
[----:B------:R-:W2:Y:S02]  /*a070*/  @!P0 SYNCS.PHASECHK.TRANS64 P0, [R0+URZ+0x210], R5 ;  /* 0x00021005000085a7 */ /* 0x000ea400080010ff */
[----:B--2---:R-:W-:Y:S05]  /*a080*/  @!P0 BRA `(.L_x_62) ;  /* 0xfffffffc00f08947 */ /* 0x004fea000383ffff */
[----:B------:R-:W-:Y:S05]  /*a090*/  BRA `(.L_x_183) ;  /* 0xffffff9000cc7947 */ /* 0x000fea000383ffff */
.L_x_63:
[----:B------:R-:W-:-:S07]  /*a0a0*/  MOV R0, UR5 ;  /* 0x0000000500007c02 */ /* 0x000fce0008000f00 */
.L_x_184:
[----:B-1----:R1:W2:Y:S02]  /*a0b0*/  SYNCS.PHASECHK.TRANS64.TRYWAIT P0, [R0+URZ+0x1c0], R5 ;  /* 0x0001c005000075a7 */ /* 0x0022a400080011ff */
[----:B--2---:R-:W-:Y:S05]  /*a0c0*/  @!P0 NANOSLEEP.SYNCS 0x989680 ;  /* 0x009896800000895d */ /* 0x004fea0003900000 */
[----:B------:R-:W2:Y:S02]  /*a0d0*/  @!P0 SYNCS.PHASECHK.TRANS64 P0, [R0+URZ+0x1c0], R5 ;  /* 0x0001c005000085a7 */ /* 0x000ea400080010ff */
[----:B--2---:R-:W-:Y:S05]  /*a0e0*/  @!P0 BRA `(.L_x_184) ;  /* 0xfffffffc00f08947 */ /* 0x004fea000383ffff */
[----:B------:R-:W-:Y:S05]  /*a0f0*/  BRA `(.L_x_185) ;  /* 0xffffff9000dc7947 */ /* 0x000fea000383ffff */
.L_x_64:
[----:B-1----:R1:W2:Y:S02]  /*a100*/  SYNCS.PHASECHK.TRANS64.TRYWAIT P1, [R0+URZ+0x1b0], R5 ;  /* 0x0001b005000075a7 */ /* 0x0022a400080211ff */
[----:B--2---:R-:W-:Y:S05]  /*a110*/  @!P1 NANOSLEEP.SYNCS 0x989680 ;  /* 0x009896800000995d */ /* 0x004fea0003900000 */
[----:B------:R-:W2:Y:S02]  /*a120*/  @!P1 SYNCS.PHASECHK.TRANS64 P1, [R0+URZ+0x1b0], R5 ;  /* 0x0001b005000095a7 */ /* 0x000ea400080210ff */
[----:B--2---:R-:W-:Y:S05]  /*a130*/  @!P1 BRA `(.L_x_64) ;  /* 0xfffffffc00f09947 */ /* 0x004fea000383ffff */
[----:B------:R-:W-:Y:S05]  /*a140*/  BRA `(.L_x_186) ;  /* 0xffffff94000c7947 */ /* 0x000fea000383ffff */
.L_x_67:
[----:B------:R-:W-:-:S07]  /*a150*/  MOV R0, UR5 ;  /* 0x0000000500007c02 */ /* 0x000fce0008000f00 */
.L_x_187:
[----:B-1----:R1:W2:Y:S02]  /*a160*/  SYNCS.PHASECHK.TRANS64.TRYWAIT P0, [R0+URZ+0x1c0], R3 ;  /* 0x0001c003000075a7 */ /* 0x0022a400080011ff */
[----:B--2---:R-:W-:Y:S05]  /*a170*/  @!P0 NANOSLEEP.SYNCS 0x989680 ;  /* 0x009896800000895d */ /* 0x004fea0003900000 */
[----:B------:R-:W2:Y:S02]  /*a180*/  @!P0 SYNCS.PHASECHK.TRANS64 P0, [R0+URZ+0x1c0], R3 ;  /* 0x0001c003000085a7 */ /* 0x000ea400080010ff */
[----:B--2---:R-:W-:Y:S05]  /*a190*/  @!P0 BRA `(.L_x_187) ;  /* 0xfffffffc00f08947 */ /* 0x004fea000383ffff */
[----:B------:R-:W-:Y:S05]  /*a1a0*/  BRA `(.L_x_66) ;  /* 0xffffff9400607947 */ /* 0x000fea000383ffff */
.L_x_74:
[----:B-1----:R1:W2:Y:S02]  /*a1b0*/  SYNCS.PHASECHK.TRANS64.TRYWAIT P1, [R0+URZ+0x1b0], R5 ;  /* 0x0001b005000075a7 */ /* 0x0022a400080211ff */
[----:B--2---:R-:W-:Y:S05]  /*a1c0*/  @!P1 NANOSLEEP.SYNCS 0x989680 ;  /* 0x009896800000995d */ /* 0x004fea0003900000 */
[----:B------:R-:W2:Y:S02]  /*a1d0*/  @!P1 SYNCS.PHASECHK.TRANS64 P1, [R0+URZ+0x1b0], R5 ;  /* 0x0001b005000095a7 */ /* 0x000ea400080210ff */
[----:B--2---:R-:W-:Y:S05]  /*a1e0*/  @!P1 BRA `(.L_x_74) ;  /* 0xfffffffc00f09947 */ /* 0x004fea000383ffff */
[----:B------:R-:W-:Y:S05]  /*a1f0*/  BRA `(.L_x_188) ;  /* 0xffffff9800b87947 */ /* 0x000fea000383ffff */
.L_x_75:
[----:B------:R-:W-:-:S07]  /*a200*/  MOV R3, UR14 ;  /* 0x0000000e00037c02 */ /* 0x000fce0008000f00 */
.L_x_189:
[----:B-1----:R1:W2:Y:S02]  /*a210*/  SYNCS.PHASECHK.TRANS64.TRYWAIT P0, [R3+URZ+0x1f0], R0 ;  /* 0x0001f000030075a7 */ /* 0x0022a400080011ff */
[----:B--2---:R-:W-:Y:S05]  /*a220*/  @!P0 NANOSLEEP.SYNCS 0x989680 ;  /* 0x009896800000895d */ /* 0x004fea0003900000 */
[----:B------:R-:W2:Y:S02]  /*a230*/  @!P0 SYNCS.PHASECHK.TRANS64 P0, [R3+URZ+0x1f0], R0 ;  /* 0x0001f000030085a7 */ /* 0x000ea400080010ff */
[----:B--2---:R-:W-:Y:S05]  /*a240*/  @!P0 BRA `(.L_x_189) ;  /* 0xfffffffc00f08947 */ /* 0x004fea000383ffff */
[----:B------:R-:W-:Y:S05]  /*a250*/  BRA `(.L_x_190) ;  /* 0xffffff9800ec7947 */ /* 0x000fea000383ffff */
.L_x_78:
[----:B------:R-:W-:Y:S07]  /*a260*/  MOV R0, UR7 ;  /* 0x0000000700007c02 */ /* 0x000fee0008000f00 */
.L_x_191:
[----:B-1----:R1:W2:Y:S02]  /*a270*/  SYNCS.PHASECHK.TRANS64.TRYWAIT P0, [R0+URZ], R3 ;  /* 0x00000003000075a7 */ /* 0x0022a400080011ff */
[----:B--2---:R-:W-:Y:S05]  /*a280*/  @!P0 NANOSLEEP.SYNCS 0x989680 ;  /* 0x009896800000895d */ /* 0x004fea0003900000 */
[----:B------:R-:W2:Y:S02]  /*a290*/  @!P0 SYNCS.PHASECHK.TRANS64 P0, [R0+URZ], R3 ;  /* 0x00000003000085a7 */ /* 0x000ea400080010ff */
[----:B--2---:R-:W-:Y:S05]  /*a2a0*/  @!P0 BRA `(.L_x_191) ;  /* 0xfffffffc00f08947 */ /* 0x004fea000383ffff */
[----:B------:R-:W-:Y:S05]  /*a2b0*/  BRA `(.L_x_77) ;  /* 0xffffff9c00207947 */ /* 0x000fea000383ffff */
.L_x_81:
[----:B------:R-:W-:-:S07]  /*a2c0*/  MOV R0, UR5 ;  /* 0x0000000500007c02 */ /* 0x000fce0008000f00 */
.L_x_192:
[----:B--2---:R2:W3:Y:S02]  /*a2d0*/  SYNCS.PHASECHK.TRANS64.TRYWAIT P0, [R0+URZ], R3 ;  /* 0x00000003000075a7 */ /* 0x0044e400080011ff */
[----:B---3--:R-:W-:Y:S05]  /*a2e0*/  @!P0 NANOSLEEP.SYNCS 0x989680 ;  /* 0x009896800000895d */ /* 0x008fea0003900000 */
[----:B------:R-:W3:Y:S02]  /*a2f0*/  @!P0 SYNCS.PHASECHK.TRANS64 P0, [R0+URZ], R3 ;  /* 0x00000003000085a7 */ /* 0x000ee400080010ff */
[----:B---3--:R-:W-:Y:S05]  /*a300*/  @!P0 BRA `(.L_x_192) ;  /* 0xfffffffc00f08947 */ /* 0x008fea000383ffff */
[----:B------:R-:W-:Y:S05]  /*a310*/  BRA `(.L_x_193) ;  /* 0xffffff9c00c07947 */ /* 0x000fea000383ffff */
.L_x_82:
[----:B------:R-:W-:-:S07]  /*a320*/  MOV R0, UR5 ;  /* 0x0000000500007c02 */ /* 0x000fce0008000f00 */
.L_x_194:
[----:B--2---:R2:W3:Y:S02]  /*a330*/  SYNCS.PHASECHK.TRANS64.TRYWAIT P0, [R0+URZ], R3 ;  /* 0x00000003000075a7 */ /* 0x0044e400080011ff */
[----:B---3--:R-:W-:Y:S05]  /*a340*/  @!P0 NANOSLEEP.SYNCS 0x989680 ;  /* 0x009896800000895d */ /* 0x008fea0003900000 */
[----:B------:R-:W3:Y:S02]  /*a350*/  @!P0 SYNCS.PHASECHK.TRANS64 P0, [R0+URZ], R3 ;  /* 0x00000003000085a7 */ /* 0x000ee400080010ff */
[----:B---3--:R-:W-:Y:S05]  /*a360*/  @!P0 BRA `(.L_x_194) ;  /* 0xfffffffc00f08947 */ /* 0x008fea000383ffff */
[----:B------:R-:W-:Y:S05]  /*a370*/  BRA `(.L_x_195) ;  /* 0xffffff9c00cc7947 */ /* 0x000fea000383ffff */
.L_x_83:
[----:B------:R-:W-:-:S07]  /*a380*/  MOV R0, UR5 ;  /* 0x0000000500007c02 */ /* 0x000fce0008000f00 */
.L_x_196:
[----:B--2---:R2:W3:Y:S02]  /*a390*/  SYNCS.PHASECHK.TRANS64.TRYWAIT P0, [R0+URZ], R3 ;  /* 0x00000003000075a7 */ /* 0x0044e400080011ff */
[----:B---3--:R-:W-:Y:S05]  /*a3a0*/  @!P0 NANOSLEEP.SYNCS 0x989680 ;  /* 0x009896800000895d */ /* 0x008fea0003900000 */
[----:B------:R-:W3:Y:S02]  /*a3b0*/  @!P0 SYNCS.PHASECHK.TRANS64 P0, [R0+URZ], R3 ;  /* 0x00000003000085a7 */ /* 0x000ee400080010ff */
[----:B---3--:R-:W-:Y:S05]  /*a3c0*/  @!P0 BRA `(.L_x_196) ;  /* 0xfffffffc00f08947 */ /* 0x008fea000383ffff */
[----:B------:R-:W-:Y:S05]  /*a3d0*/  BRA `(.L_x_197) ;  /* 0xffffff9c00d87947 */ /* 0x000fea000383ffff */
.L_x_84:
[----:B------:R-:W-:-:S07]  /*a3e0*/  MOV R0, UR6 ;  /* 0x0000000600007c02 */ /* 0x000fce0008000f00 */
.L_x_198:
[----:B--2---:R2:W3:Y:S02]  /*a3f0*/  SYNCS.PHASECHK.TRANS64.TRYWAIT P0, [R0+URZ], R3 ;  /* 0x00000003000075a7 */ /* 0x0044e400080011ff */
[----:B---3--:R-:W-:Y:S05]  /*a400*/  @!P0 NANOSLEEP.SYNCS 0x989680 ;  /* 0x009896800000895d */ /* 0x008fea0003900000 */
[----:B------:R-:W3:Y:S02]  /*a410*/  @!P0 SYNCS.PHASECHK.TRANS64 P0, [R0+URZ], R3 ;  /* 0x00000003000085a7 */ /* 0x000ee400080010ff */
[----:B---3--:R-:W-:Y:S05]  /*a420*/  @!P0 BRA `(.L_x_198) ;  /* 0xfffffffc00f08947 */ /* 0x008fea000383ffff */
[----:B------:R-:W-:Y:S05]  /*a430*/  BRA `(.L_x_199) ;  /* 0xffffff9c00e47947 */ /* 0x000fea000383ffff */
.L_x_89:
[----:B--2---:R2:W3:Y:S02]  /*a440*/  SYNCS.PHASECHK.TRANS64.TRYWAIT P0, [R0+URZ+0x1b0], R3 ;  /* 0x0001b003000075a7 */ /* 0x0044e400080011ff */
[----:B---3--:R-:W-:Y:S05]  /*a450*/  @!P0 NANOSLEEP.SYNCS 0x989680 ;  /* 0x009896800000895d */ /* 0x008fea0003900000 */
[----:B------:R-:W3:Y:S02]  /*a460*/  @!P0 SYNCS.PHASECHK.TRANS64 P0, [R0+URZ+0x1b0], R3 ;  /* 0x0001b003000085a7 */ /* 0x000ee400080010ff */
[----:B---3--:R-:W-:Y:S05]  /*a470*/  @!P0 BRA `(.L_x_89) ;  /* 0xfffffffc00f08947 */ /* 0x008fea000383ffff */
[----:B------:R-:W-:Y:S05]  /*a480*/  BRA `(.L_x_200) ;  /* 0xffffffa000e07947 */ /* 0x000fea000383ffff */
.L_x_92:
[----:B------:R-:W-:Y:S07]  /*a490*/  MOV R0, UR4 ;  /* 0x0000000400007c02 */ /* 0x000fee0008000f00 */
.L_x_201:
[----:B--2---:R2:W3:Y:S02]  /*a4a0*/  SYNCS.PHASECHK.TRANS64.TRYWAIT P0, [R0+URZ+0x1a8], R3 ;  /* 0x0001a803000075a7 */ /* 0x0044e400080011ff */
[----:B---3--:R-:W-:Y:S05]  /*a4b0*/  @!P0 NANOSLEEP.SYNCS 0x989680 ;  /* 0x009896800000895d */ /* 0x008fea0003900000 */
[----:B------:R-:W3:Y:S02]  /*a4c0*/  @!P0 SYNCS.PHASECHK.TRANS64 P0, [R0+URZ+0x1a8], R3 ;  /* 0x0001a803000085a7 */ /* 0x000ee400080010ff */
[----:B---3--:R-:W-:Y:S05]  /*a4d0*/  @!P0 BRA `(.L_x_201) ;  /* 0xfffffffc00f08947 */ /* 0x008fea000383ffff */
[----:B------:R-:W-:Y:S05]  /*a4e0*/  BRA `(.L_x_91) ;  /* 0xffffffa400c87947 */ /* 0x000fea000383ffff */
.L_x_95:
[----:B------:R-:W-:Y:S07]  /*a4f0*/  MOV R3, UR13 ;  /* 0x0000000d00037c02 */ /* 0x000fee0008000f00 */
.L_x_202:
[----:B-1----:R1:W2:Y:S02]  /*a500*/  SYNCS.PHASECHK.TRANS64.TRYWAIT P3, [R3+URZ+0x190], R12 ;  /* 0x0001900c030075a7 */ /* 0x0022a400080611ff */
[----:B--2---:R-:W-:Y:S05]  /*a510*/  @!P3 NANOSLEEP.SYNCS 0x989680 ;  /* 0x009896800000b95d */ /* 0x004fea0003900000 */
[----:B------:R-:W2:Y:S02]  /*a520*/  @!P3 SYNCS.PHASECHK.TRANS64 P3, [R3+URZ+0x190], R12 ;  /* 0x0001900c0300b5a7 */ /* 0x000ea400080610ff */
[----:B--2---:R-:W-:Y:S05]  /*a530*/  @!P3 BRA `(.L_x_202) ;  /* 0xfffffffc00f0b947 */ /* 0x004fea000383ffff */
[----:B------:R-:W-:Y:S05]  /*a540*/  BRA `(.L_x_203) ;  /* 0xffffffa800647947 */ /* 0x000fea000383ffff */
.L_x_97:
[----:B------:R-:W-:-:S07]  /*a550*/  MOV R0, UR4 ;  /* 0x0000000400007c02 */ /* 0x000fce0008000f00 */
.L_x_204:
[----:B-1----:R1:W2:Y:S02]  /*a560*/  SYNCS.PHASECHK.TRANS64.TRYWAIT P0, [R0+URZ], R3 ;  /* 0x00000003000075a7 */ /* 0x0022a400080011ff */
[----:B--2---:R-:W-:Y:S05]  /*a570*/  @!P0 NANOSLEEP.SYNCS 0x989680 ;  /* 0x009896800000895d */ /* 0x004fea0003900000 */
[----:B------:R-:W2:Y:S02]  /*a580*/  @!P0 SYNCS.PHASECHK.TRANS64 P0, [R0+URZ], R3 ;  /* 0x00000003000085a7 */ /* 0x000ea400080010ff */
[----:B--2---:R-:W-:Y:S05]  /*a590*/  @!P0 BRA `(.L_x_204) ;  /* 0xfffffffc00f08947 */ /* 0x004fea000383ffff */
[----:B------:R-:W-:Y:S05]  /*a5a0*/  BRA `(.L_x_205) ;  /* 0xffffffb000387947 */ /* 0x000fea000383ffff */
.L_x_99:
[----:B--2---:R2:W4:Y:S02]  /*a5b0*/  SYNCS.PHASECHK.TRANS64.TRYWAIT P0, [R0+URZ+0x1b0], R3 ;  /* 0x0001b003000075a7 */ /* 0x00452400080011ff */
[----:B----4-:R-:W-:Y:S05]  /*a5c0*/  @!P0 NANOSLEEP.SYNCS 0x989680 ;  /* 0x009896800000895d */ /* 0x010fea0003900000 */
[----:B------:R-:W4:Y:S02]  /*a5d0*/  @!P0 SYNCS.PHASECHK.TRANS64 P0, [R0+URZ+0x1b0], R3 ;  /* 0x0001b003000085a7 */ /* 0x000f2400080010ff */
[----:B----4-:R-:W-:Y:S05]  /*a5e0*/  @!P0 BRA `(.L_x_99) ;  /* 0xfffffffc00f08947 */ /* 0x010fea000383ffff */
[----:B------:R-:W-:Y:S05]  /*a5f0*/  BRA `(.L_x_206) ;  /* 0xffffffb4001c7947 */ /* 0x000fea000383ffff */
.L_x_109:
[----:B-1----:R1:W2:Y:S02]  /*a600*/  SYNCS.PHASECHK.TRANS64.TRYWAIT P0, [R0+URZ+0x180], R3 ;  /* 0x00018003000075a7 */ /* 0x0022a400080011ff */
[----:B--2---:R-:W-:Y:S05]  /*a610*/  @!P0 NANOSLEEP.SYNCS 0x989680 ;  /* 0x009896800000895d */ /* 0x004fea0003900000 */
[----:B------:R-:W2:Y:S02]  /*a620*/  @!P0 SYNCS.PHASECHK.TRANS64 P0, [R0+URZ+0x180], R3 ;  /* 0x00018003000085a7 */ /* 0x000ea400080010ff */
[----:B--2---:R-:W-:Y:S05]  /*a630*/  @!P0 BRA `(.L_x_109) ;  /* 0xfffffffc00f08947 */ /* 0x004fea000383ffff */
[----:B------:R-:W-:Y:S05]  /*a640*/  BRA `(.L_x_108) ;  /* 0xffffffc000247947 */ /* 0x000fea000383ffff */
.L_x_111:
[----:B-1----:R1:W2:Y:S02]  /*a650*/  SYNCS.PHASECHK.TRANS64.TRYWAIT P1, [R176+URZ+0x1d0], R9 ;  /* 0x0001d009b00075a7 */ /* 0x0022a400080211ff */
[----:B--2---:R-:W-:Y:S05]  /*a660*/  @!P1 NANOSLEEP.SYNCS 0x989680 ;  /* 0x009896800000995d */ /* 0x004fea0003900000 */
[----:B------:R-:W2:Y:S02]  /*a670*/  @!P1 SYNCS.PHASECHK.TRANS64 P1, [R176+URZ+0x1d0], R9 ;  /* 0x0001d009b00095a7 */ /* 0x000ea400080210ff */
[----:B--2---:R-:W-:Y:S05]  /*a680*/  @!P1 BRA `(.L_x_111) ;  /* 0xfffffffc00f09947 */ /* 0x004fea000383ffff */
[----:B------:R-:W-:Y:S05]  /*a690*/  BRA `(.L_x_110) ;  /* 0xffffffc000dc7947 */ /* 0x000fea000383ffff */
        .weak           $__internal_0_$__cuda_sm10x_tcgen05_guardrail_trap_col_being_dealloced_not_returned_by_alloc
        .type           $__internal_0_$__cuda_sm10x_tcgen05_guardrail_trap_col_being_dealloced_not_returned_by_alloc,@function
        .size           $__internal_0_$__cuda_sm10x_tcgen05_guardrail_trap_col_being_dealloced_not_returned_by_alloc,($__internal_1_$__cuda_sm10x_tcgen05_guardrail_trap_phase_invalid_during_alloc - $__internal_0_$__cuda_sm10x_tcgen05_guardrail_trap_col_being_dealloced_not_returned_by_alloc)
$__internal_0_$__cuda_sm10x_tcgen05_guardrail_trap_col_being_dealloced_not_returned_by_alloc:
[----:B------:R-:W-:Y:S05]  /*a6a0*/  BPT.TRAP 0x1 ;  /* 0x000000040000795c */ /* 0x000fea0000300000 */
[----:B------:R-:W-:-:S04]  /*a6b0*/  HFMA2 R3, -RZ, RZ, 0, 0 ;  /* 0x00000000ff037431 */ /* 0x000fc800000001ff */
[----:B------:R-:W-:Y:S05]  /*a6c0*/  RET.REL.NODEC R2 `(_ZN7cutlass13device_kernelINS_4gemm6kernel13GemmUniversalIN4cute5tupleIJiiiiEEENS1_10collective13CollectiveMmaINS1_35MainloopSm100TmaUmmaWarpSpecializedILi24ELi2ELi4ENS5_IJNS4_1CILi1EEESB_SB_EEEEENS5_IJNSA_ILi64EEENSA_ILi176EEENSA_ILi16EEEEEENS_10bfloat16_tENS5_IJlSB_lEEESI_SJ_NS4_8TiledMMAINS4_8MMA_AtomIJNS4_20SM100_MMA_F16BF16_SSISI_SI_fLi64ELi176ELNS4_4UMMA5MajorE0ELSO_0ELNSN_7ScaleInE0ELSP_0EEEEEENS4_6LayoutISC_NS5_IJNSA_ILi0EEEST_ST_EEEEENS5_IJNS4_10UnderscoreESW_SW_EEEEENS4_13SM90_TMA_LOADENS4_14ComposedLayoutINS4_7SwizzleILi1ELi4ELi3EEENS4_18smem_ptr_flag_bitsILi16EEENSS_INS5_IJNSA_ILi8EEESG_EEENS5_IJSG_SB_EEEEEEEvNS4_8identityESZ_S19_vS1A_EENS_8epilogue10collective18CollectiveEpilogueINS1C_23Sm100TmaWarpSpecializedILi2ELi1ELi88ELb1ELb0EEEJSH_NS5_IJNSS_ISE_SB_EENSS_ISF_SB_EEEEESI_SJ_SI_SJ_NS1C_6fusion15FusionCallbacksIS1G_NS1K_17LinearCombinationISI_fSI_fLNS_15FloatRoundStyleE2EEESH_S1J_JEEENS4_5SM1004TMEM4LOAD26SM100_TMEM_LOAD_16dp256b2xESZ_S19_NS4_17SM75_U32x4_LDSM_NENS4_14SM90_TMA_STOREES19_NS4_17SM90_U32x4_STSM_NENS4_39AutoVectorizingCopyWithAssumedAlignmentILi128EEEEEEvvEEEEvNT_6ParamsE) ;  /* 0xffffff58024c7950 */ /* 0x000fea0003c3ffff */
        .weak           $__internal_1_$__cuda_sm10x_tcgen05_guardrail_trap_phase_invalid_during_alloc
        .type           $__internal_1_$__cuda_sm10x_tcgen05_guardrail_trap_phase_invalid_during_alloc,@function
        .size           $__internal_1_$__cuda_sm10x_tcgen05_guardrail_trap_phase_invalid_during_alloc,($__internal_2_$__cuda_sm10x_tcgen05_guardrail_trap_unallocated_columns_being_dealloced - $__internal_1_$__cuda_sm10x_tcgen05_guardrail_trap_phase_invalid_during_alloc)
$__internal_1_$__cuda_sm10x_tcgen05_guardrail_trap_phase_invalid_during_alloc:
[----:B------:R-:W-:Y:S05]  /*a6d0*/  BPT.TRAP 0x1 ;  /* 0x000000040000795c */ /* 0x000fea0000300000 */
[----:B------:R-:W-:-:S04]  /*a6e0*/  MOV R3, 0x0 ;  /* 0x0000000000037802 */ /* 0x000fc80000000f00 */
[----:B------:R-:W-:Y:S05]  /*a6f0*/  RET.REL.NODEC R2 `(_ZN7cutlass13device_kernelINS_4gemm6kernel13GemmUniversalIN4cute5tupleIJiiiiEEENS1_10collective13CollectiveMmaINS1_35MainloopSm100TmaUmmaWarpSpecializedILi24ELi2ELi4ENS5_IJNS4_1CILi1EEESB_SB_EEEEENS5_IJNSA_ILi64EEENSA_ILi176EEENSA_ILi16EEEEEENS_10bfloat16_tENS5_IJlSB_lEEESI_SJ_NS4_8TiledMMAINS4_8MMA_AtomIJNS4_20SM100_MMA_F16BF16_SSISI_SI_fLi64ELi176ELNS4_4UMMA5MajorE0ELSO_0ELNSN_7ScaleInE0ELSP_0EEEEEENS4_6LayoutISC_NS5_IJNSA_ILi0EEEST_ST_EEEEENS5_IJNS4_10UnderscoreESW_SW_EEEEENS4_13SM90_TMA_LOADENS4_14ComposedLayoutINS4_7SwizzleILi1ELi4ELi3EEENS4_18smem_ptr_flag_bitsILi16EEENSS_INS5_IJNSA_ILi8EEESG_EEENS5_IJSG_SB_EEEEEEEvNS4_8identityESZ_S19_vS1A_EENS_8epilogue10collective18CollectiveEpilogueINS1C_23Sm100TmaWarpSpecializedILi2ELi1ELi88ELb1ELb0EEEJSH_NS5_IJNSS_ISE_SB_EENSS_ISF_SB_EEEEESI_SJ_SI_SJ_NS1C_6fusion15FusionCallbacksIS1G_NS1K_17LinearCombinationISI_fSI_fLNS_15FloatRoundStyleE2EEESH_S1J_JEEENS4_5SM1004TMEM4LOAD26SM100_TMEM_LOAD_16dp256b2xESZ_S19_NS4_17SM75_U32x4_LDSM_NENS4_14SM90_TMA_STOREES19_NS4_17SM90_U32x4_STSM_NENS4_39AutoVectorizingCopyWithAssumedAlignmentILi128EEEEEEvvEEEEvNT_6ParamsE) ;  /* 0xffffff5802407950 */ /* 0x000fea0003c3ffff */
        .weak           $__internal_2_$__cuda_sm10x_tcgen05_guardrail_trap_unallocated_columns_being_dealloced
        .type           $__internal_2_$__cuda_sm10x_tcgen05_guardrail_trap_unallocated_columns_being_dealloced,@function
        .size           $__internal_2_$__cuda_sm10x_tcgen05_guardrail_trap_unallocated_columns_being_dealloced,(.L_x_208 - $__internal_2_$__cuda_sm10x_tcgen05_guardrail_trap_unallocated_columns_being_dealloced)
$__internal_2_$__cuda_sm10x_tcgen05_guardrail_trap_unallocated_columns_being_dealloced:
[----:B------:R-:W-:Y:S05]  /*a700*/  BPT.TRAP 0x1 ;  /* 0x000000040000795c */ /* 0x000fea0000300000 */
[----:B------:R-:W-:-:S04]  /*a710*/  HFMA2 R3, -RZ, RZ, 0, 0 ;  /* 0x00000000ff037431 */ /* 0x000fc800000001ff */
[----:B------:R-:W-:Y:S05]  /*a720*/  RET.REL.NODEC R2 `(_ZN7cutlass13device_kernelINS_4gemm6kernel13GemmUniversalIN4cute5tupleIJiiiiEEENS1_10collective13CollectiveMmaINS1_35MainloopSm100TmaUmmaWarpSpecializedILi24ELi2ELi4ENS5_IJNS4_1CILi1EEESB_SB_EEEEENS5_IJNSA_ILi64EEENSA_ILi176EEENSA_ILi16EEEEEENS_10bfloat16_tENS5_IJlSB_lEEESI_SJ_NS4_8TiledMMAINS4_8MMA_AtomIJNS4_20SM100_MMA_F16BF16_SSISI_SI_fLi64ELi176ELNS4_4UMMA5MajorE0ELSO_0ELNSN_7ScaleInE0ELSP_0EEEEEENS4_6LayoutISC_NS5_IJNSA_ILi0EEEST_ST_EEEEENS5_IJNS4_10UnderscoreESW_SW_EEEEENS4_13SM90_TMA_LOADENS4_14ComposedLayoutINS4_7SwizzleILi1ELi4ELi3EEENS4_18smem_ptr_flag_bitsILi16EEENSS_INS5_IJNSA_ILi8EEESG_EEENS5_IJSG_SB_EEEEEEEvNS4_8identityESZ_S19_vS1A_EENS_8epilogue10collective18CollectiveEpilogueINS1C_23Sm100TmaWarpSpecializedILi2ELi1ELi88ELb1ELb0EEEJSH_NS5_IJNSS_ISE_SB_EENSS_ISF_SB_EEEEESI_SJ_SI_SJ_NS1C_6fusion15FusionCallbacksIS1G_NS1K_17LinearCombinationISI_fSI_fLNS_15FloatRoundStyleE2EEESH_S1J_JEEENS4_5SM1004TMEM4LOAD26SM100_TMEM_LOAD_16dp256b2xESZ_S19_NS4_17SM75_U32x4_LDSM_NENS4_14SM90_TMA_STOREES19_NS4_17SM90_U32x4_STSM_NENS4_39AutoVectorizingCopyWithAssumedAlignmentILi128EEEEEEvvEEEEvNT_6ParamsE) ;  /* 0xffffff5802347950 */ /* 0x000fea0003c3ffff */
.L_x_207:
[----:B------:R-:W-:-:S00]  /*a730*/  BRA `(.L_x_207) ;  /* 0xfffffffc00fc7947 */ /* 0x000fc0000383ffff */
[----:B------:R-:W-:-:S00]  /*a740*/  NOP ;  /* 0x0000000000007918 */ /* 0x000fc00000000000 */
        /* <DEDUP_REMOVED lines=11> */
.L_x_208:


//--------------------- .nv.global.init           --------------------------
	.section	.nv.global.init,"aw",@progbits
.nv.global.init:
	.type		$str$27,@object
	.size		$str$27,($str$28 - $str$27)
$str$27:
        /*0000*/ 	.byte	0x28, 0x61, 0x64, 0x64, 0x72, 0x65, 0x73, 0x73, 0x20, 0x26, 0x20, 0x6d, 0x61, 0x73, 0x6b, 0x29
        /*0010*/ 	.byte	0x20, 0x3d, 0x3d, 0x20, 0x30, 0x00
	.type		$str$28,@object
	.size		$str$28,($str$26 - $str$28)
$str$28:
        /*0016*/ 	.byte	0x2f, 0x74, 0x6d, 0x70, 0x2f, 0x63, 0x75, 0x74, 0x6c, 0x61, 0x73, 0x73, 0x5f, 0x73, 0x77, 0x65
        /*0026*/ 	.byte	0x65, 0x70, 0x5f, 0x73, 0x72, 0x63, 0x2f, 0x69, 0x6e, 0x63, 0x6c, 0x75, 0x64, 0x65, 0x2f, 0x63
        /*0036*/ 	.byte	0x75, 0x74, 0x65, 0x2f, 0x70, 0x6f, 0x69, 0x6e, 0x74, 0x65, 0x72, 0x5f, 0x66, 0x6c, 0x61, 0x67
        /*0046*/ 	.byte	0x67, 0x65, 0x64, 0x2e, 0x68, 0x70, 0x70, 0x00
	.type		$str$26,@object
	.size		$str$26,($str$25 - $str$26)
$str$26:
        /*004e*/ 	.byte	0x2f, 0x74, 0x6d, 0x70, 0x2f, 0x63, 0x75, 0x74, 0x6c, 0x61, 0x73, 0x73, 0x5f, 0x73, 0x77, 0x65
        /*005e*/ 	.byte	0x65, 0x70, 0x5f, 0x73, 0x72, 0x63, 0x2f, 0x69, 0x6e, 0x63, 0x6c, 0x75, 0x64, 0x65, 0x2f, 0x63
        /*006e*/ 	.byte	0x75, 0x74, 0x65, 0x2f, 0x61, 0x74, 0x6f, 0x6d, 0x2f, 0x63, 0x6f, 0x70, 0x79, 0x5f, 0x74, 0x72
        /*007e*/ 	.byte	0x61, 0x69, 0x74, 0x73, 0x5f, 0x73, 0x6d, 0x31, 0x30, 0x30, 0x2e, 0x68, 0x70, 0x70, 0x00
	.type		$str$25,@object
	.size		$str$25,(__unnamed_1 - $str$25)
$str$25:
        /*008d*/ 	.byte	0x28, 0x28, 0x75, 0x69, 0x6e, 0x74, 0x33, 0x32, 0x5f, 0x74, 0x28, 0x74, 0x68, 0x72, 0x65, 0x61
        /*009d*/ 	.byte	0x64, 0x49, 0x64, 0x78, 0x2e, 0x78, 0x29, 0x20, 0x2f, 0x20, 0x33, 0x32, 0x29, 0x20, 0x25, 0x20
        /*00ad*/ 	.byte	0x34, 0x29, 0x20, 0x3d, 0x3d, 0x20, 0x28, 0x28, 0x28, 0x74, 0x6d, 0x65, 0x6d, 0x5f, 0x61, 0x64
        /*00bd*/ 	.byte	0x64, 0x72, 0x20, 0x3e, 0x3e, 0x20, 0x31, 0x36, 0x29, 0x20, 0x2f, 0x20, 0x33, 0x32, 0x29, 0x20
        /*00cd*/ 	.byte	0x25, 0x20, 0x34, 0x29, 0x00
	.type		__unnamed_1,@object
	.size		__unnamed_1,(__unnamed_2 - __unnamed_1)
__unnamed_1:
        /*00d2*/ 	.byte	0x61, 0x75, 0x74, 0x6f, 0x20, 0x63, 0x75, 0x74, 0x65, 0x3a, 0x3a, 0x61, 0x73, 0x5f, 0x70, 0x6f
        /* <DEDUP_REMOVED lines=24> */
        /*0262*/ 	.byte	0x3a, 0x43, 0x3c, 0x31, 0x31, 0x32, 0x36, 0x34, 0x3e, 0x3e, 0x3e, 0x3e, 0x5d, 0x00
	.type		__unnamed_2,@object
	.size		__unnamed_2,(.L_2 - __unnamed_2)
__unnamed_2:
        /* <DEDUP_REMOVED lines=42> */
        /*0510*/ 	.byte	0x3e, 0x5d, 0x00
.L_2:


//--------------------- .nv.shared._ZN7cutlass13device_kernelINS_4gemm6kernel13GemmUniversalIN4cute5tupleIJiiiiEEENS1_10collective13CollectiveMmaINS1_35MainloopSm100TmaUmmaWarpSpecializedILi24ELi2ELi4ENS5_IJNS4_1CILi1EEESB_SB_EEEEENS5_IJNSA_ILi64EEENSA_ILi176EEENSA_ILi16EEEEEENS_10bfloat16_tENS5_IJlSB_lEEESI_SJ_NS4_8TiledMMAINS4_8MMA_AtomIJNS4_20SM100_MMA_F16BF16_SSISI_SI_fLi64ELi176ELNS4_4UMMA5MajorE0ELSO_0ELNSN_7ScaleInE0ELSP_0EEEEEENS4_6LayoutISC_NS5_IJNSA_ILi0EEEST_ST_EEEEENS5_IJNS4_10UnderscoreESW_SW_EEEEENS4_13SM90_TMA_LOADENS4_14ComposedLayoutINS4_7SwizzleILi1ELi4ELi3EEENS4_18smem_ptr_flag_bitsILi16EEENSS_INS5_IJNSA_ILi8EEESG_EEENS5_IJSG_SB_EEEEEEEvNS4_8identityESZ_S19_vS1A_EENS_8epilogue10collective18CollectiveEpilogueINS1C_23Sm100TmaWarpSpecializedILi2ELi1ELi88ELb1ELb0EEEJSH_NS5_IJNSS_ISE_SB_EENSS_ISF_SB_EEEEESI_SJ_SI_SJ_NS1C_6fusion15FusionCallbacksIS1G_NS1K_17LinearCombinationISI_fSI_fLNS_15FloatRoundStyleE2EEESH_S1J_JEEENS4_5SM1004TMEM4LOAD26SM100_TMEM_LOAD_16dp256b2xESZ_S19_NS4_17SM75_U32x4_LDSM_NENS4_14SM90_TMA_STOREES19_NS4_17SM90_U32x4_STSM_NENS4_39AutoVectorizingCopyWithAssumedAlignmentILi128EEEEEEvvEEEEvNT_6ParamsE --------------------------
	.section	.nv.shared._ZN7cutlass13device_kernelINS_4gemm6kernel13GemmUniversalIN4cute5tupleIJiiiiEEENS1_10collective13CollectiveMmaINS1_35MainloopSm100TmaUmmaWarpSpecializedILi24ELi2ELi4ENS5_IJNS4_1CILi1EEESB_SB_EEEEENS5_IJNSA_ILi64EEENSA_ILi176EEENSA_ILi16EEEEEENS_10bfloat16_tENS5_IJlSB_lEEESI_SJ_NS4_8TiledMMAINS4_8MMA_AtomIJNS4_20SM100_MMA_F16BF16_SSISI_SI_fLi64ELi176ELNS4_4UMMA5MajorE0ELSO_0ELNSN_7ScaleInE0ELSP_0EEEEEENS4_6LayoutISC_NS5_IJNSA_ILi0EEEST_ST_EEEEENS5_IJNS4_10UnderscoreESW_SW_EEEEENS4_13SM90_TMA_LOADENS4_14ComposedLayoutINS4_7SwizzleILi1ELi4ELi3EEENS4_18smem_ptr_flag_bitsILi16EEENSS_INS5_IJNSA_ILi8EEESG_EEENS5_IJSG_SB_EEEEEEEvNS4_8identityESZ_S19_vS1A_EENS_8epilogue10collective18CollectiveEpilogueINS1C_23Sm100TmaWarpSpecializedILi2ELi1ELi88ELb1ELb0EEEJSH_NS5_IJNSS_ISE_SB_EENSS_ISF_SB_EEEEESI_SJ_SI_SJ_NS1C_6fusion15FusionCallbacksIS1G_NS1K_17LinearCombinationISI_fSI_fLNS_15FloatRoundStyleE2EEESH_S1J_JEEENS4_5SM1004TMEM4LOAD26SM100_TMEM_LOAD_16dp256b2xESZ_S19_NS4_17SM75_U32x4_LDSM_NENS4_14SM90_TMA_STOREES19_NS4_17SM90_U32x4_STSM_NENS4_39AutoVectorizingCopyWithAssumedAlignmentILi128EEEEEEvvEEEEvNT_6ParamsE,"aw",@nobits
	.sectionflags	@""
	.align	16
	.zero		1024


//--------------------- .nv.shared.reserved.0     --------------------------
	.section	.nv.shared.reserved.0,"aw",@nobits
	.weak		__nv_reservedSMEM_offset_0_alias
	.size		__nv_reservedSMEM_offset_0_alias, 0, 64
	.other		__nv_reservedSMEM_offset_0_alias,@"STO_CUDA_RESERVED_SHARED STV_DEFAULT"
__nv_reservedSMEM_offset_0_alias:
	.zero		0
.nv.shared.reserved.0:
	.zero		64
	.weak		__nv_reservedSMEM_tcgen05_partition
	.type		__nv_reservedSMEM_tcgen05_partition,@object
	.size		__nv_reservedSMEM_tcgen05_partition,(.L_0 - __nv_reservedSMEM_tcgen05_partition)
__nv_reservedSMEM_tcgen05_partition:
	.zero		32
.L_0:


//--------------------- .nv.global                --------------------------
	.section	.nv.global,"aw",@nobits
.nv.global:
	.type		_ZN39_INTERNAL_b7718e88_4_k_cu_dec0bcaf_55124cute1_E,@object
	.size		_ZN39_INTERNAL_b7718e88_4_k_cu_dec0bcaf_55124cute1_E,(_ZN39_INTERNAL_b7718e88_4_k_cu_dec0bcaf_55124cuda3std3__45__cpo6cbeginE - _ZN39_INTERNAL_b7718e88_4_k_cu_dec0bcaf_55124cute1_E)
_ZN39_INTERNAL_b7718e88_4_k_cu_dec0bcaf_55124cute1_E:
	.zero		1
	.type		_ZN39_INTERNAL_b7718e88_4_k_cu_dec0bcaf_55124cuda3std3__45__cpo6cbeginE,@object
	.size		_ZN39_INTERNAL_b7718e88_4_k_cu_dec0bcaf_55124cuda3std3__45__cpo6cbeginE,(_ZN39_INTERNAL_b7718e88_4_k_cu_dec0bcaf_55124cuda3std3__48in_placeE - _ZN39_INTERNAL_b7718e88_4_k_cu_dec0bcaf_55124cuda3std3__45__cpo6cbeginE)
_ZN39_INTERNAL_b7718e88_4_k_cu_dec0bcaf_55124cuda3std3__45__cpo6cbeginE:
	.zero		1
	.type		_ZN39_INTERNAL_b7718e88_4_k_cu_dec0bcaf_55124cuda3std3__48in_placeE,@object
	.size		_ZN39_INTERNAL_b7718e88_4_k_cu_dec0bcaf_55124cuda3std3__48in_placeE,(_ZN39_INTERNAL_b7718e88_4_k_cu_dec0bcaf_55124cuda3std6ranges3__45__cpo9iter_moveE - _ZN39_INTERNAL_b7718e88_4_k_cu_dec0bcaf_55124cuda3std3__48in_placeE)
_ZN39_INTERNAL_b7718e88_4_k_cu_dec0bcaf_55124cuda3std3__48in_placeE:
	.zero		1
	.type		_ZN39_INTERNAL_b7718e88_4_k_cu_dec0bcaf_55124cuda3std6ranges3__45__cpo9iter_moveE,@object
	.size		_ZN39_INTERNAL_b7718e88_4_k_cu_dec0bcaf_55124cuda3std6ranges3__45__cpo9iter_moveE,(_ZN39_INTERNAL_b7718e88_4_k_cu_dec0bcaf_55124cuda3std3__45__cpo5beginE - _ZN39_INTERNAL_b7718e88_4_k_cu_dec0bcaf_55124cuda3std6ranges3__45__cpo9iter_moveE)
_ZN39_INTERNAL_b7718e88_4_k_cu_dec0bcaf_55124cuda3std6ranges3__45__cpo9iter_moveE:
	.zero		1
	.type		_ZN39_INTERNAL_b7718e88_4_k_cu_dec0bcaf_55124cuda3std3__45__cpo5beginE,@object
	.size		_ZN39_INTERNAL_b7718e88_4_k_cu_dec0bcaf_55124cuda3std3__45__cpo5beginE,(_ZN39_INTERNAL_b7718e88_4_k_cu_dec0bcaf_55124cuda3std3__441_GLOBAL__N__b7718e88_4_k_cu_dec0bcaf_55126ignoreE - _ZN39_INTERNAL_b7718e88_4_k_cu_dec0bcaf_55124cuda3std3__45__cpo5beginE)
_ZN39_INTERNAL_b7718e88_4_k_cu_dec0bcaf_55124cuda3std3__45__cpo5beginE:
	.zero		1
	.type		_ZN39_INTERNAL_b7718e88_4_k_cu_dec0bcaf_55124cuda3std3__441_GLOBAL__N__b7718e88_4_k_cu_dec0bcaf_55126ignoreE,@object
	.size		_ZN39_INTERNAL_b7718e88_4_k_cu_dec0bcaf_55124cuda3std3__441_GLOBAL__N__b7718e88_4_k_cu_dec0bcaf_55126ignoreE,(_ZN39_INTERNAL_b7718e88_4_k_cu_dec0bcaf_55124cute7productE - _ZN39_INTERNAL_b7718e88_4_k_cu_dec0bcaf_55124cuda3std3__441_GLOBAL__N__b7718e88_4_k_cu_dec0bcaf_55126ignoreE)
_ZN39_INTERNAL_b7718e88_4_k_cu_dec0bcaf_55124cuda3std3__441_GLOBAL__N__b7718e88_4_k_cu_dec0bcaf_55126ignoreE:
	.zero		1
	.type		_ZN39_INTERNAL_b7718e88_4_k_cu_dec0bcaf_55124cute7productE,@object
	.size		_ZN39_INTERNAL_b7718e88_4_k_cu_dec0bcaf_55124cute7productE,(_ZN39_INTERNAL_b7718e88_4_k_cu_dec0bcaf_55124cuda3std3__45__cpo3endE - _ZN39_INTERNAL_b7718e88_4_k_cu_dec0bcaf_55124cute7productE)
_ZN39_INTERNAL_b7718e88_4_k_cu_dec0bcaf_55124cute7productE:
	.zero		1
	.type		_ZN39_INTERNAL_b7718e88_4_k_cu_dec0bcaf_55124cuda3std3__45__cpo3endE,@object
	.size		_ZN39_INTERNAL_b7718e88_4_k_cu_dec0bcaf_55124cuda3std3__45__cpo3endE,(_ZN39_INTERNAL_b7718e88_4_k_cu_dec0bcaf_55124cuda3std3__419piecewise_constructE - _ZN39_INTERNAL_b7718e88_4_k_cu_dec0bcaf_55124cuda3std3__45__cpo3endE)
_ZN39_INTERNAL_b7718e88_4_k_cu_dec0bcaf_55124cuda3std3__45__cpo3endE:
	.zero		1
	.type		_ZN39_INTERNAL_b7718e88_4_k_cu_dec0bcaf_55124cuda3std3__419piecewise_constructE,@object
	.size		_ZN39_INTERNAL_b7718e88_4_k_cu_dec0bcaf_55124cuda3std3__419piecewise_constructE,(_ZN39_INTERNAL_b7718e88_4_k_cu_dec0bcaf_55124cuda3std3__45__cpo4cendE - _ZN39_INTERNAL_b7718e88_4_k_cu_dec0bcaf_55124cuda3std3__419piecewise_constructE)
_ZN39_INTERNAL_b7718e88_4_k_cu_dec0bcaf_55124cuda3std3__419piecewise_constructE:
	.zero		1
	.type		_ZN39_INTERNAL_b7718e88_4_k_cu_dec0bcaf_55124cuda3std3__45__cpo4cendE,@object
	.size		_ZN39_INTERNAL_b7718e88_4_k_cu_dec0bcaf_55124cuda3std3__45__cpo4cendE,(_ZN39_INTERNAL_b7718e88_4_k_cu_dec0bcaf_55124cuda3std6ranges3__45__cpo4swapE - _ZN39_INTERNAL_b7718e88_4_k_cu_dec0bcaf_55124cuda3std3__45__cpo4cendE)
_ZN39_INTERNAL_b7718e88_4_k_cu_dec0bcaf_55124cuda3std3__45__cpo4cendE:
	.zero		1
	.type		_ZN39_INTERNAL_b7718e88_4_k_cu_dec0bcaf_55124cuda3std6ranges3__45__cpo4swapE,@object
	.size		_ZN39_INTERNAL_b7718e88_4_k_cu_dec0bcaf_55124cuda3std6ranges3__45__cpo4swapE,(.L_10 - _ZN39_INTERNAL_b7718e88_4_k_cu_dec0bcaf_55124cuda3std6ranges3__45__cpo4swapE)
_ZN39_INTERNAL_b7718e88_4_k_cu_dec0bcaf_55124cuda3std6ranges3__45__cpo4swapE:
	.zero		1
.L_10:


//--------------------- .nv.constant0._ZN7cutlass13device_kernelINS_4gemm6kernel13GemmUniversalIN4cute5tupleIJiiiiEEENS1_10collective13CollectiveMmaINS1_35MainloopSm100TmaUmmaWarpSpecializedILi24ELi2ELi4ENS5_IJNS4_1CILi1EEESB_SB_EEEEENS5_IJNSA_ILi64EEENSA_ILi176EEENSA_ILi16EEEEEENS_10bfloat16_tENS5_IJlSB_lEEESI_SJ_NS4_8TiledMMAINS4_8MMA_AtomIJNS4_20SM100_MMA_F16BF16_SSISI_SI_fLi64ELi176ELNS4_4UMMA5MajorE0ELSO_0ELNSN_7ScaleInE0ELSP_0EEEEEENS4_6LayoutISC_NS5_IJNSA_ILi0EEEST_ST_EEEEENS5_IJNS4_10UnderscoreESW_SW_EEEEENS4_13SM90_TMA_LOADENS4_14ComposedLayoutINS4_7SwizzleILi1ELi4ELi3EEENS4_18smem_ptr_flag_bitsILi16EEENSS_INS5_IJNSA_ILi8EEESG_EEENS5_IJSG_SB_EEEEEEEvNS4_8identityESZ_S19_vS1A_EENS_8epilogue10collective18CollectiveEpilogueINS1C_23Sm100TmaWarpSpecializedILi2ELi1ELi88ELb1ELb0EEEJSH_NS5_IJNSS_ISE_SB_EENSS_ISF_SB_EEEEESI_SJ_SI_SJ_NS1C_6fusion15FusionCallbacksIS1G_NS1K_17LinearCombinationISI_fSI_fLNS_15FloatRoundStyleE2EEESH_S1J_JEEENS4_5SM1004TMEM4LOAD26SM100_TMEM_LOAD_16dp256b2xESZ_S19_NS4_17SM75_U32x4_LDSM_NENS4_14SM90_TMA_STOREES19_NS4_17SM90_U32x4_STSM_NENS4_39AutoVectorizingCopyWithAssumedAlignmentILi128EEEEEEvvEEEEvNT_6ParamsE --------------------------
	.section	.nv.constant0._ZN7cutlass13device_kernelINS_4gemm6kernel13GemmUniversalIN4cute5tupleIJiiiiEEENS1_10collective13CollectiveMmaINS1_35MainloopSm100TmaUmmaWarpSpecializedILi24ELi2ELi4ENS5_IJNS4_1CILi1EEESB_SB_EEEEENS5_IJNSA_ILi64EEENSA_ILi176EEENSA_ILi16EEEEEENS_10bfloat16_tENS5_IJlSB_lEEESI_SJ_NS4_8TiledMMAINS4_8MMA_AtomIJNS4_20SM100_MMA_F16BF16_SSISI_SI_fLi64ELi176ELNS4_4UMMA5MajorE0ELSO_0ELNSN_7ScaleInE0ELSP_0EEEEEENS4_6LayoutISC_NS5_IJNSA_ILi0EEEST_ST_EEEEENS5_IJNS4_10UnderscoreESW_SW_EEEEENS4_13SM90_TMA_LOADENS4_14ComposedLayoutINS4_7SwizzleILi1ELi4ELi3EEENS4_18smem_ptr_flag_bitsILi16EEENSS_INS5_IJNSA_ILi8EEESG_EEENS5_IJSG_SB_EEEEEEEvNS4_8identityESZ_S19_vS1A_EENS_8epilogue10collective18CollectiveEpilogueINS1C_23Sm100TmaWarpSpecializedILi2ELi1ELi88ELb1ELb0EEEJSH_NS5_IJNSS_ISE_SB_EENSS_ISF_SB_EEEEESI_SJ_SI_SJ_NS1C_6fusion15FusionCallbacksIS1G_NS1K_17LinearCombinationISI_fSI_fLNS_15FloatRoundStyleE2EEESH_S1J_JEEENS4_5SM1004TMEM4LOAD26SM100_TMEM_LOAD_16dp256b2xESZ_S19_NS4_17SM75_U32x4_LDSM_NENS4_14SM90_TMA_STOREES19_NS4_17SM90_U32x4_STSM_NENS4_39AutoVectorizingCopyWithAssumedAlignmentILi128EEEEEEvvEEEEvNT_6ParamsE,"a",@progbits
	.sectionflags	@""
	.align	4
.nv.constant0._ZN7cutlass13device_kernelINS_4gemm6kernel13GemmUniversalIN4cute5tupleIJiiiiEEENS1_10collective13CollectiveMmaINS1_35MainloopSm100TmaUmmaWarpSpecializedILi24ELi2ELi4ENS5_IJNS4_1CILi1EEESB_SB_EEEEENS5_IJNSA_ILi64EEENSA_ILi176EEENSA_ILi16EEEEEENS_10bfloat16_tENS5_IJlSB_lEEESI_SJ_NS4_8TiledMMAINS4_8MMA_AtomIJNS4_20SM100_MMA_F16BF16_SSISI_SI_fLi64ELi176ELNS4_4UMMA5MajorE0ELSO_0ELNSN_7ScaleInE0ELSP_0EEEEEENS4_6LayoutISC_NS5_IJNSA_ILi0EEEST_ST_EEEEENS5_IJNS4_10UnderscoreESW_SW_EEEEENS4_13SM90_TMA_LOADENS4_14ComposedLayoutINS4_7SwizzleILi1ELi4ELi3EEENS4_18smem_ptr_flag_bitsILi16EEENSS_INS5_IJNSA_ILi8EEESG_EEENS5_IJSG_SB_EEEEEEEvNS4_8identityESZ_S19_vS1A_EENS_8epilogue10collective18CollectiveEpilogueINS1C_23Sm100TmaWarpSpecializedILi2ELi1ELi88ELb1ELb0EEEJSH_NS5_IJNSS_ISE_SB_EENSS_ISF_SB_EEEEESI_SJ_SI_SJ_NS1C_6fusion15FusionCallbacksIS1G_NS1K_17LinearCombinationISI_fSI_fLNS_15FloatRoundStyleE2EEESH_S1J_JEEENS4_5SM1004TMEM4LOAD26SM100_TMEM_LOAD_16dp256b2xESZ_S19_NS4_17SM75_U32x4_LDSM_NENS4_14SM90_TMA_STOREES19_NS4_17SM90_U32x4_STSM_NENS4_39AutoVectorizingCopyWithAssumedAlignmentILi128EEEEEEvvEEEEvNT_6ParamsE:
	.zero		2944


//--------------------- SYMBOLS --------------------------

	.type		.nv.reservedSmem.offset0,@object
	.size		.nv.reservedSmem.offset0,0x4
	.type		.nv.reservedSmem.cap,@object
	.size		.nv.reservedSmem.cap,0x4
	.type		__assertfail,@function
